//
// Generated by NVIDIA NVVM Compiler
//
// Compiler Build ID: CL-36424714
// Cuda compilation tools, release 13.0, V13.0.88
// Based on NVVM 20.0.0
//

.version 9.0
.target sm_100
.address_size 64

.global .align 4 .b8 precalc_xorwow_matrix[102400];
.global .align 4 .b8 precalc_xorwow_offset_matrix[102400];
.global .align 4 .b8 mrg32k3aM1[2304];
.global .align 4 .b8 mrg32k3aM2[2304];
.global .align 4 .b8 mrg32k3aM1SubSeq[2016];
.global .align 4 .b8 mrg32k3aM2SubSeq[2016];
.global .align 4 .b8 mrg32k3aM1Seq[2304];
.global .align 4 .b8 mrg32k3aM2Seq[2304];
.const .align 8 .b8 __cr_lgamma_table[72];
// _ZZ19forward_fixed_layerILj128EEvPKfS1_PfjE7shrd_in has been demoted

.entry _Z19forward_fixed_layerILj128EEvPKfS1_Pfj(
	.param .u64 .ptr .align 1 _Z19forward_fixed_layerILj128EEvPKfS1_Pfj_param_0,
	.param .u64 .ptr .align 1 _Z19forward_fixed_layerILj128EEvPKfS1_Pfj_param_1,
	.param .u64 .ptr .align 1 _Z19forward_fixed_layerILj128EEvPKfS1_Pfj_param_2,
	.param .u32 _Z19forward_fixed_layerILj128EEvPKfS1_Pfj_param_3
)
{
	.reg .pred 	%p<12>;
	.reg .b32 	%r<53>;
	.reg .b32 	%f<409>;
	.reg .b64 	%rd<36>;
	// demoted variable
	.shared .align 4 .b8 _ZZ19forward_fixed_layerILj128EEvPKfS1_PfjE7shrd_in[512];
	ld.param.u64 	%rd17, [_Z19forward_fixed_layerILj128EEvPKfS1_Pfj_param_0];
	ld.param.u64 	%rd18, [_Z19forward_fixed_layerILj128EEvPKfS1_Pfj_param_1];
	ld.param.u64 	%rd19, [_Z19forward_fixed_layerILj128EEvPKfS1_Pfj_param_2];
	ld.param.u32 	%r25, [_Z19forward_fixed_layerILj128EEvPKfS1_Pfj_param_3];
	mov.u32 	%r26, %ctaid.x;
	mov.u32 	%r1, %ntid.x;
	mov.u32 	%r2, %tid.x;
	mad.lo.s32 	%r3, %r26, %r1, %r2;
	setp.eq.s32 	%p1, %r25, 0;
	@%p1 bra 	$L__BB0_11;
	shl.b32 	%r28, %r3, 7;
	cvta.to.global.u64 	%rd20, %rd17;
	cvta.to.global.u64 	%rd34, %rd19;
	cvta.to.global.u64 	%rd33, %rd18;
	mov.u32 	%r29, %nctaid.x;
	mul.lo.s32 	%r4, %r29, %r1;
	add.s32 	%r5, %r2, %r1;
	max.u32 	%r30, %r5, 128;
	setp.lt.u32 	%p2, %r5, 128;
	selp.u32 	%r31, 1, 0, %p2;
	add.s32 	%r32, %r5, %r31;
	sub.s32 	%r33, %r30, %r32;
	div.u32 	%r34, %r33, %r1;
	add.s32 	%r6, %r34, %r31;
	mul.wide.u32 	%rd21, %r28, 4;
	add.s64 	%rd3, %rd20, %rd21;
	and.b32  	%r7, %r6, 3;
	shl.b32 	%r35, %r2, 2;
	mov.u32 	%r36, _ZZ19forward_fixed_layerILj128EEvPKfS1_PfjE7shrd_in;
	add.s32 	%r8, %r36, %r35;
	shl.b32 	%r9, %r1, 2;
	add.s32 	%r10, %r8, %r9;
	add.s32 	%r11, %r5, %r1;
	add.s32 	%r12, %r10, %r9;
	mul.wide.u32 	%rd4, %r1, 16;
	shl.b32 	%r13, %r1, 4;
	shl.b32 	%r14, %r1, 3;
	mul.lo.s32 	%r15, %r1, 12;
	mov.b32 	%r49, 0;
$L__BB0_2:
	setp.gt.u32 	%p3, %r2, 127;
	@%p3 bra 	$L__BB0_10;
	setp.eq.s32 	%p4, %r7, 3;
	mov.u32 	%r50, %r2;
	@%p4 bra 	$L__BB0_7;
	setp.eq.s32 	%p5, %r7, 0;
	mul.wide.u32 	%rd22, %r2, 4;
	add.s64 	%rd7, %rd33, %rd22;
	ld.global.nc.f32 	%f1, [%rd7];
	st.shared.f32 	[%r8], %f1;
	mov.u32 	%r50, %r5;
	@%p5 bra 	$L__BB0_7;
	setp.eq.s32 	%p6, %r7, 1;
	mul.wide.s32 	%rd23, %r1, 4;
	add.s64 	%rd8, %rd7, %rd23;
	ld.global.nc.f32 	%f2, [%rd8];
	st.shared.f32 	[%r10], %f2;
	mov.u32 	%r50, %r11;
	@%p6 bra 	$L__BB0_7;
	add.s32 	%r50, %r11, %r1;
	mul.wide.s32 	%rd24, %r1, 4;
	add.s64 	%rd25, %rd8, %rd24;
	ld.global.nc.f32 	%f3, [%rd25];
	st.shared.f32 	[%r12], %f3;
$L__BB0_7:
	setp.lt.u32 	%p7, %r6, 3;
	@%p7 bra 	$L__BB0_10;
	shl.b32 	%r37, %r1, 1;
	add.s32 	%r38, %r37, %r50;
	mul.wide.u32 	%rd9, %r38, 4;
	mad.lo.s32 	%r39, %r1, 3, %r50;
	mul.wide.u32 	%rd10, %r39, 4;
	add.s32 	%r40, %r1, %r50;
	mul.wide.u32 	%rd11, %r40, 4;
	shl.b32 	%r41, %r50, 2;
	mov.u32 	%r42, _ZZ19forward_fixed_layerILj128EEvPKfS1_PfjE7shrd_in;
	add.s32 	%r51, %r42, %r41;
	mul.wide.u32 	%rd12, %r50, 4;
	mov.u64 	%rd35, %rd33;
$L__BB0_9:
	add.s64 	%rd26, %rd35, %rd12;
	ld.global.nc.f32 	%f4, [%rd26];
	st.shared.f32 	[%r51], %f4;
	add.s32 	%r43, %r50, %r1;
	add.s64 	%rd27, %rd35, %rd11;
	ld.global.nc.f32 	%f5, [%rd27];
	add.s32 	%r44, %r51, %r9;
	st.shared.f32 	[%r44], %f5;
	add.s32 	%r45, %r43, %r1;
	add.s64 	%rd28, %rd35, %rd9;
	ld.global.nc.f32 	%f6, [%rd28];
	add.s32 	%r46, %r51, %r14;
	st.shared.f32 	[%r46], %f6;
	add.s32 	%r47, %r45, %r1;
	add.s64 	%rd29, %rd35, %rd10;
	ld.global.nc.f32 	%f7, [%rd29];
	add.s32 	%r48, %r51, %r15;
	st.shared.f32 	[%r48], %f7;
	add.s32 	%r50, %r47, %r1;
	add.s64 	%rd35, %rd35, %rd4;
	add.s32 	%r51, %r51, %r13;
	setp.lt.u32 	%p8, %r50, 128;
	@%p8 bra 	$L__BB0_9;
$L__BB0_10:
	bar.sync 	0;
	ld.global.nc.f32 	%f8, [%rd3];
	ld.shared.f32 	%f9, [_ZZ19forward_fixed_layerILj128EEvPKfS1_PfjE7shrd_in];
	fma.rn.f32 	%f10, %f8, %f9, 0f00000000;
	ld.global.nc.f32 	%f11, [%rd3+4];
	ld.shared.f32 	%f12, [_ZZ19forward_fixed_layerILj128EEvPKfS1_PfjE7shrd_in+4];
	fma.rn.f32 	%f13, %f11, %f12, %f10;
	ld.global.nc.f32 	%f14, [%rd3+8];
	ld.shared.f32 	%f15, [_ZZ19forward_fixed_layerILj128EEvPKfS1_PfjE7shrd_in+8];
	fma.rn.f32 	%f16, %f14, %f15, %f13;
	ld.global.nc.f32 	%f17, [%rd3+12];
	ld.shared.f32 	%f18, [_ZZ19forward_fixed_layerILj128EEvPKfS1_PfjE7shrd_in+12];
	fma.rn.f32 	%f19, %f17, %f18, %f16;
	ld.global.nc.f32 	%f20, [%rd3+16];
	ld.shared.f32 	%f21, [_ZZ19forward_fixed_layerILj128EEvPKfS1_PfjE7shrd_in+16];
	fma.rn.f32 	%f22, %f20, %f21, %f19;
	ld.global.nc.f32 	%f23, [%rd3+20];
	ld.shared.f32 	%f24, [_ZZ19forward_fixed_layerILj128EEvPKfS1_PfjE7shrd_in+20];
	fma.rn.f32 	%f25, %f23, %f24, %f22;
	ld.global.nc.f32 	%f26, [%rd3+24];
	ld.shared.f32 	%f27, [_ZZ19forward_fixed_layerILj128EEvPKfS1_PfjE7shrd_in+24];
	fma.rn.f32 	%f28, %f26, %f27, %f25;
	ld.global.nc.f32 	%f29, [%rd3+28];
	ld.shared.f32 	%f30, [_ZZ19forward_fixed_layerILj128EEvPKfS1_PfjE7shrd_in+28];
	fma.rn.f32 	%f31, %f29, %f30, %f28;
	ld.global.nc.f32 	%f32, [%rd3+32];
	ld.shared.f32 	%f33, [_ZZ19forward_fixed_layerILj128EEvPKfS1_PfjE7shrd_in+32];
	fma.rn.f32 	%f34, %f32, %f33, %f31;
	ld.global.nc.f32 	%f35, [%rd3+36];
	ld.shared.f32 	%f36, [_ZZ19forward_fixed_layerILj128EEvPKfS1_PfjE7shrd_in+36];
	fma.rn.f32 	%f37, %f35, %f36, %f34;
	ld.global.nc.f32 	%f38, [%rd3+40];
	ld.shared.f32 	%f39, [_ZZ19forward_fixed_layerILj128EEvPKfS1_PfjE7shrd_in+40];
	fma.rn.f32 	%f40, %f38, %f39, %f37;
	ld.global.nc.f32 	%f41, [%rd3+44];
	ld.shared.f32 	%f42, [_ZZ19forward_fixed_layerILj128EEvPKfS1_PfjE7shrd_in+44];
	fma.rn.f32 	%f43, %f41, %f42, %f40;
	ld.global.nc.f32 	%f44, [%rd3+48];
	ld.shared.f32 	%f45, [_ZZ19forward_fixed_layerILj128EEvPKfS1_PfjE7shrd_in+48];
	fma.rn.f32 	%f46, %f44, %f45, %f43;
	ld.global.nc.f32 	%f47, [%rd3+52];
	ld.shared.f32 	%f48, [_ZZ19forward_fixed_layerILj128EEvPKfS1_PfjE7shrd_in+52];
	fma.rn.f32 	%f49, %f47, %f48, %f46;
	ld.global.nc.f32 	%f50, [%rd3+56];
	ld.shared.f32 	%f51, [_ZZ19forward_fixed_layerILj128EEvPKfS1_PfjE7shrd_in+56];
	fma.rn.f32 	%f52, %f50, %f51, %f49;
	ld.global.nc.f32 	%f53, [%rd3+60];
	ld.shared.f32 	%f54, [_ZZ19forward_fixed_layerILj128EEvPKfS1_PfjE7shrd_in+60];
	fma.rn.f32 	%f55, %f53, %f54, %f52;
	ld.global.nc.f32 	%f56, [%rd3+64];
	ld.shared.f32 	%f57, [_ZZ19forward_fixed_layerILj128EEvPKfS1_PfjE7shrd_in+64];
	fma.rn.f32 	%f58, %f56, %f57, %f55;
	ld.global.nc.f32 	%f59, [%rd3+68];
	ld.shared.f32 	%f60, [_ZZ19forward_fixed_layerILj128EEvPKfS1_PfjE7shrd_in+68];
	fma.rn.f32 	%f61, %f59, %f60, %f58;
	ld.global.nc.f32 	%f62, [%rd3+72];
	ld.shared.f32 	%f63, [_ZZ19forward_fixed_layerILj128EEvPKfS1_PfjE7shrd_in+72];
	fma.rn.f32 	%f64, %f62, %f63, %f61;
	ld.global.nc.f32 	%f65, [%rd3+76];
	ld.shared.f32 	%f66, [_ZZ19forward_fixed_layerILj128EEvPKfS1_PfjE7shrd_in+76];
	fma.rn.f32 	%f67, %f65, %f66, %f64;
	ld.global.nc.f32 	%f68, [%rd3+80];
	ld.shared.f32 	%f69, [_ZZ19forward_fixed_layerILj128EEvPKfS1_PfjE7shrd_in+80];
	fma.rn.f32 	%f70, %f68, %f69, %f67;
	ld.global.nc.f32 	%f71, [%rd3+84];
	ld.shared.f32 	%f72, [_ZZ19forward_fixed_layerILj128EEvPKfS1_PfjE7shrd_in+84];
	fma.rn.f32 	%f73, %f71, %f72, %f70;
	ld.global.nc.f32 	%f74, [%rd3+88];
	ld.shared.f32 	%f75, [_ZZ19forward_fixed_layerILj128EEvPKfS1_PfjE7shrd_in+88];
	fma.rn.f32 	%f76, %f74, %f75, %f73;
	ld.global.nc.f32 	%f77, [%rd3+92];
	ld.shared.f32 	%f78, [_ZZ19forward_fixed_layerILj128EEvPKfS1_PfjE7shrd_in+92];
	fma.rn.f32 	%f79, %f77, %f78, %f76;
	ld.global.nc.f32 	%f80, [%rd3+96];
	ld.shared.f32 	%f81, [_ZZ19forward_fixed_layerILj128EEvPKfS1_PfjE7shrd_in+96];
	fma.rn.f32 	%f82, %f80, %f81, %f79;
	ld.global.nc.f32 	%f83, [%rd3+100];
	ld.shared.f32 	%f84, [_ZZ19forward_fixed_layerILj128EEvPKfS1_PfjE7shrd_in+100];
	fma.rn.f32 	%f85, %f83, %f84, %f82;
	ld.global.nc.f32 	%f86, [%rd3+104];
	ld.shared.f32 	%f87, [_ZZ19forward_fixed_layerILj128EEvPKfS1_PfjE7shrd_in+104];
	fma.rn.f32 	%f88, %f86, %f87, %f85;
	ld.global.nc.f32 	%f89, [%rd3+108];
	ld.shared.f32 	%f90, [_ZZ19forward_fixed_layerILj128EEvPKfS1_PfjE7shrd_in+108];
	fma.rn.f32 	%f91, %f89, %f90, %f88;
	ld.global.nc.f32 	%f92, [%rd3+112];
	ld.shared.f32 	%f93, [_ZZ19forward_fixed_layerILj128EEvPKfS1_PfjE7shrd_in+112];
	fma.rn.f32 	%f94, %f92, %f93, %f91;
	ld.global.nc.f32 	%f95, [%rd3+116];
	ld.shared.f32 	%f96, [_ZZ19forward_fixed_layerILj128EEvPKfS1_PfjE7shrd_in+116];
	fma.rn.f32 	%f97, %f95, %f96, %f94;
	ld.global.nc.f32 	%f98, [%rd3+120];
	ld.shared.f32 	%f99, [_ZZ19forward_fixed_layerILj128EEvPKfS1_PfjE7shrd_in+120];
	fma.rn.f32 	%f100, %f98, %f99, %f97;
	ld.global.nc.f32 	%f101, [%rd3+124];
	ld.shared.f32 	%f102, [_ZZ19forward_fixed_layerILj128EEvPKfS1_PfjE7shrd_in+124];
	fma.rn.f32 	%f103, %f101, %f102, %f100;
	ld.global.nc.f32 	%f104, [%rd3+128];
	ld.shared.f32 	%f105, [_ZZ19forward_fixed_layerILj128EEvPKfS1_PfjE7shrd_in+128];
	fma.rn.f32 	%f106, %f104, %f105, %f103;
	ld.global.nc.f32 	%f107, [%rd3+132];
	ld.shared.f32 	%f108, [_ZZ19forward_fixed_layerILj128EEvPKfS1_PfjE7shrd_in+132];
	fma.rn.f32 	%f109, %f107, %f108, %f106;
	ld.global.nc.f32 	%f110, [%rd3+136];
	ld.shared.f32 	%f111, [_ZZ19forward_fixed_layerILj128EEvPKfS1_PfjE7shrd_in+136];
	fma.rn.f32 	%f112, %f110, %f111, %f109;
	ld.global.nc.f32 	%f113, [%rd3+140];
	ld.shared.f32 	%f114, [_ZZ19forward_fixed_layerILj128EEvPKfS1_PfjE7shrd_in+140];
	fma.rn.f32 	%f115, %f113, %f114, %f112;
	ld.global.nc.f32 	%f116, [%rd3+144];
	ld.shared.f32 	%f117, [_ZZ19forward_fixed_layerILj128EEvPKfS1_PfjE7shrd_in+144];
	fma.rn.f32 	%f118, %f116, %f117, %f115;
	ld.global.nc.f32 	%f119, [%rd3+148];
	ld.shared.f32 	%f120, [_ZZ19forward_fixed_layerILj128EEvPKfS1_PfjE7shrd_in+148];
	fma.rn.f32 	%f121, %f119, %f120, %f118;
	ld.global.nc.f32 	%f122, [%rd3+152];
	ld.shared.f32 	%f123, [_ZZ19forward_fixed_layerILj128EEvPKfS1_PfjE7shrd_in+152];
	fma.rn.f32 	%f124, %f122, %f123, %f121;
	ld.global.nc.f32 	%f125, [%rd3+156];
	ld.shared.f32 	%f126, [_ZZ19forward_fixed_layerILj128EEvPKfS1_PfjE7shrd_in+156];
	fma.rn.f32 	%f127, %f125, %f126, %f124;
	ld.global.nc.f32 	%f128, [%rd3+160];
	ld.shared.f32 	%f129, [_ZZ19forward_fixed_layerILj128EEvPKfS1_PfjE7shrd_in+160];
	fma.rn.f32 	%f130, %f128, %f129, %f127;
	ld.global.nc.f32 	%f131, [%rd3+164];
	ld.shared.f32 	%f132, [_ZZ19forward_fixed_layerILj128EEvPKfS1_PfjE7shrd_in+164];
	fma.rn.f32 	%f133, %f131, %f132, %f130;
	ld.global.nc.f32 	%f134, [%rd3+168];
	ld.shared.f32 	%f135, [_ZZ19forward_fixed_layerILj128EEvPKfS1_PfjE7shrd_in+168];
	fma.rn.f32 	%f136, %f134, %f135, %f133;
	ld.global.nc.f32 	%f137, [%rd3+172];
	ld.shared.f32 	%f138, [_ZZ19forward_fixed_layerILj128EEvPKfS1_PfjE7shrd_in+172];
	fma.rn.f32 	%f139, %f137, %f138, %f136;
	ld.global.nc.f32 	%f140, [%rd3+176];
	ld.shared.f32 	%f141, [_ZZ19forward_fixed_layerILj128EEvPKfS1_PfjE7shrd_in+176];
	fma.rn.f32 	%f142, %f140, %f141, %f139;
	ld.global.nc.f32 	%f143, [%rd3+180];
	ld.shared.f32 	%f144, [_ZZ19forward_fixed_layerILj128EEvPKfS1_PfjE7shrd_in+180];
	fma.rn.f32 	%f145, %f143, %f144, %f142;
	ld.global.nc.f32 	%f146, [%rd3+184];
	ld.shared.f32 	%f147, [_ZZ19forward_fixed_layerILj128EEvPKfS1_PfjE7shrd_in+184];
	fma.rn.f32 	%f148, %f146, %f147, %f145;
	ld.global.nc.f32 	%f149, [%rd3+188];
	ld.shared.f32 	%f150, [_ZZ19forward_fixed_layerILj128EEvPKfS1_PfjE7shrd_in+188];
	fma.rn.f32 	%f151, %f149, %f150, %f148;
	ld.global.nc.f32 	%f152, [%rd3+192];
	ld.shared.f32 	%f153, [_ZZ19forward_fixed_layerILj128EEvPKfS1_PfjE7shrd_in+192];
	fma.rn.f32 	%f154, %f152, %f153, %f151;
	ld.global.nc.f32 	%f155, [%rd3+196];
	ld.shared.f32 	%f156, [_ZZ19forward_fixed_layerILj128EEvPKfS1_PfjE7shrd_in+196];
	fma.rn.f32 	%f157, %f155, %f156, %f154;
	ld.global.nc.f32 	%f158, [%rd3+200];
	ld.shared.f32 	%f159, [_ZZ19forward_fixed_layerILj128EEvPKfS1_PfjE7shrd_in+200];
	fma.rn.f32 	%f160, %f158, %f159, %f157;
	ld.global.nc.f32 	%f161, [%rd3+204];
	ld.shared.f32 	%f162, [_ZZ19forward_fixed_layerILj128EEvPKfS1_PfjE7shrd_in+204];
	fma.rn.f32 	%f163, %f161, %f162, %f160;
	ld.global.nc.f32 	%f164, [%rd3+208];
	ld.shared.f32 	%f165, [_ZZ19forward_fixed_layerILj128EEvPKfS1_PfjE7shrd_in+208];
	fma.rn.f32 	%f166, %f164, %f165, %f163;
	ld.global.nc.f32 	%f167, [%rd3+212];
	ld.shared.f32 	%f168, [_ZZ19forward_fixed_layerILj128EEvPKfS1_PfjE7shrd_in+212];
	fma.rn.f32 	%f169, %f167, %f168, %f166;
	ld.global.nc.f32 	%f170, [%rd3+216];
	ld.shared.f32 	%f171, [_ZZ19forward_fixed_layerILj128EEvPKfS1_PfjE7shrd_in+216];
	fma.rn.f32 	%f172, %f170, %f171, %f169;
	ld.global.nc.f32 	%f173, [%rd3+220];
	ld.shared.f32 	%f174, [_ZZ19forward_fixed_layerILj128EEvPKfS1_PfjE7shrd_in+220];
	fma.rn.f32 	%f175, %f173, %f174, %f172;
	ld.global.nc.f32 	%f176, [%rd3+224];
	ld.shared.f32 	%f177, [_ZZ19forward_fixed_layerILj128EEvPKfS1_PfjE7shrd_in+224];
	fma.rn.f32 	%f178, %f176, %f177, %f175;
	ld.global.nc.f32 	%f179, [%rd3+228];
	ld.shared.f32 	%f180, [_ZZ19forward_fixed_layerILj128EEvPKfS1_PfjE7shrd_in+228];
	fma.rn.f32 	%f181, %f179, %f180, %f178;
	ld.global.nc.f32 	%f182, [%rd3+232];
	ld.shared.f32 	%f183, [_ZZ19forward_fixed_layerILj128EEvPKfS1_PfjE7shrd_in+232];
	fma.rn.f32 	%f184, %f182, %f183, %f181;
	ld.global.nc.f32 	%f185, [%rd3+236];
	ld.shared.f32 	%f186, [_ZZ19forward_fixed_layerILj128EEvPKfS1_PfjE7shrd_in+236];
	fma.rn.f32 	%f187, %f185, %f186, %f184;
	ld.global.nc.f32 	%f188, [%rd3+240];
	ld.shared.f32 	%f189, [_ZZ19forward_fixed_layerILj128EEvPKfS1_PfjE7shrd_in+240];
	fma.rn.f32 	%f190, %f188, %f189, %f187;
	ld.global.nc.f32 	%f191, [%rd3+244];
	ld.shared.f32 	%f192, [_ZZ19forward_fixed_layerILj128EEvPKfS1_PfjE7shrd_in+244];
	fma.rn.f32 	%f193, %f191, %f192, %f190;
	ld.global.nc.f32 	%f194, [%rd3+248];
	ld.shared.f32 	%f195, [_ZZ19forward_fixed_layerILj128EEvPKfS1_PfjE7shrd_in+248];
	fma.rn.f32 	%f196, %f194, %f195, %f193;
	ld.global.nc.f32 	%f197, [%rd3+252];
	ld.shared.f32 	%f198, [_ZZ19forward_fixed_layerILj128EEvPKfS1_PfjE7shrd_in+252];
	fma.rn.f32 	%f199, %f197, %f198, %f196;
	ld.global.nc.f32 	%f200, [%rd3+256];
	ld.shared.f32 	%f201, [_ZZ19forward_fixed_layerILj128EEvPKfS1_PfjE7shrd_in+256];
	fma.rn.f32 	%f202, %f200, %f201, %f199;
	ld.global.nc.f32 	%f203, [%rd3+260];
	ld.shared.f32 	%f204, [_ZZ19forward_fixed_layerILj128EEvPKfS1_PfjE7shrd_in+260];
	fma.rn.f32 	%f205, %f203, %f204, %f202;
	ld.global.nc.f32 	%f206, [%rd3+264];
	ld.shared.f32 	%f207, [_ZZ19forward_fixed_layerILj128EEvPKfS1_PfjE7shrd_in+264];
	fma.rn.f32 	%f208, %f206, %f207, %f205;
	ld.global.nc.f32 	%f209, [%rd3+268];
	ld.shared.f32 	%f210, [_ZZ19forward_fixed_layerILj128EEvPKfS1_PfjE7shrd_in+268];
	fma.rn.f32 	%f211, %f209, %f210, %f208;
	ld.global.nc.f32 	%f212, [%rd3+272];
	ld.shared.f32 	%f213, [_ZZ19forward_fixed_layerILj128EEvPKfS1_PfjE7shrd_in+272];
	fma.rn.f32 	%f214, %f212, %f213, %f211;
	ld.global.nc.f32 	%f215, [%rd3+276];
	ld.shared.f32 	%f216, [_ZZ19forward_fixed_layerILj128EEvPKfS1_PfjE7shrd_in+276];
	fma.rn.f32 	%f217, %f215, %f216, %f214;
	ld.global.nc.f32 	%f218, [%rd3+280];
	ld.shared.f32 	%f219, [_ZZ19forward_fixed_layerILj128EEvPKfS1_PfjE7shrd_in+280];
	fma.rn.f32 	%f220, %f218, %f219, %f217;
	ld.global.nc.f32 	%f221, [%rd3+284];
	ld.shared.f32 	%f222, [_ZZ19forward_fixed_layerILj128EEvPKfS1_PfjE7shrd_in+284];
	fma.rn.f32 	%f223, %f221, %f222, %f220;
	ld.global.nc.f32 	%f224, [%rd3+288];
	ld.shared.f32 	%f225, [_ZZ19forward_fixed_layerILj128EEvPKfS1_PfjE7shrd_in+288];
	fma.rn.f32 	%f226, %f224, %f225, %f223;
	ld.global.nc.f32 	%f227, [%rd3+292];
	ld.shared.f32 	%f228, [_ZZ19forward_fixed_layerILj128EEvPKfS1_PfjE7shrd_in+292];
	fma.rn.f32 	%f229, %f227, %f228, %f226;
	ld.global.nc.f32 	%f230, [%rd3+296];
	ld.shared.f32 	%f231, [_ZZ19forward_fixed_layerILj128EEvPKfS1_PfjE7shrd_in+296];
	fma.rn.f32 	%f232, %f230, %f231, %f229;
	ld.global.nc.f32 	%f233, [%rd3+300];
	ld.shared.f32 	%f234, [_ZZ19forward_fixed_layerILj128EEvPKfS1_PfjE7shrd_in+300];
	fma.rn.f32 	%f235, %f233, %f234, %f232;
	ld.global.nc.f32 	%f236, [%rd3+304];
	ld.shared.f32 	%f237, [_ZZ19forward_fixed_layerILj128EEvPKfS1_PfjE7shrd_in+304];
	fma.rn.f32 	%f238, %f236, %f237, %f235;
	ld.global.nc.f32 	%f239, [%rd3+308];
	ld.shared.f32 	%f240, [_ZZ19forward_fixed_layerILj128EEvPKfS1_PfjE7shrd_in+308];
	fma.rn.f32 	%f241, %f239, %f240, %f238;
	ld.global.nc.f32 	%f242, [%rd3+312];
	ld.shared.f32 	%f243, [_ZZ19forward_fixed_layerILj128EEvPKfS1_PfjE7shrd_in+312];
	fma.rn.f32 	%f244, %f242, %f243, %f241;
	ld.global.nc.f32 	%f245, [%rd3+316];
	ld.shared.f32 	%f246, [_ZZ19forward_fixed_layerILj128EEvPKfS1_PfjE7shrd_in+316];
	fma.rn.f32 	%f247, %f245, %f246, %f244;
	ld.global.nc.f32 	%f248, [%rd3+320];
	ld.shared.f32 	%f249, [_ZZ19forward_fixed_layerILj128EEvPKfS1_PfjE7shrd_in+320];
	fma.rn.f32 	%f250, %f248, %f249, %f247;
	ld.global.nc.f32 	%f251, [%rd3+324];
	ld.shared.f32 	%f252, [_ZZ19forward_fixed_layerILj128EEvPKfS1_PfjE7shrd_in+324];
	fma.rn.f32 	%f253, %f251, %f252, %f250;
	ld.global.nc.f32 	%f254, [%rd3+328];
	ld.shared.f32 	%f255, [_ZZ19forward_fixed_layerILj128EEvPKfS1_PfjE7shrd_in+328];
	fma.rn.f32 	%f256, %f254, %f255, %f253;
	ld.global.nc.f32 	%f257, [%rd3+332];
	ld.shared.f32 	%f258, [_ZZ19forward_fixed_layerILj128EEvPKfS1_PfjE7shrd_in+332];
	fma.rn.f32 	%f259, %f257, %f258, %f256;
	ld.global.nc.f32 	%f260, [%rd3+336];
	ld.shared.f32 	%f261, [_ZZ19forward_fixed_layerILj128EEvPKfS1_PfjE7shrd_in+336];
	fma.rn.f32 	%f262, %f260, %f261, %f259;
	ld.global.nc.f32 	%f263, [%rd3+340];
	ld.shared.f32 	%f264, [_ZZ19forward_fixed_layerILj128EEvPKfS1_PfjE7shrd_in+340];
	fma.rn.f32 	%f265, %f263, %f264, %f262;
	ld.global.nc.f32 	%f266, [%rd3+344];
	ld.shared.f32 	%f267, [_ZZ19forward_fixed_layerILj128EEvPKfS1_PfjE7shrd_in+344];
	fma.rn.f32 	%f268, %f266, %f267, %f265;
	ld.global.nc.f32 	%f269, [%rd3+348];
	ld.shared.f32 	%f270, [_ZZ19forward_fixed_layerILj128EEvPKfS1_PfjE7shrd_in+348];
	fma.rn.f32 	%f271, %f269, %f270, %f268;
	ld.global.nc.f32 	%f272, [%rd3+352];
	ld.shared.f32 	%f273, [_ZZ19forward_fixed_layerILj128EEvPKfS1_PfjE7shrd_in+352];
	fma.rn.f32 	%f274, %f272, %f273, %f271;
	ld.global.nc.f32 	%f275, [%rd3+356];
	ld.shared.f32 	%f276, [_ZZ19forward_fixed_layerILj128EEvPKfS1_PfjE7shrd_in+356];
	fma.rn.f32 	%f277, %f275, %f276, %f274;
	ld.global.nc.f32 	%f278, [%rd3+360];
	ld.shared.f32 	%f279, [_ZZ19forward_fixed_layerILj128EEvPKfS1_PfjE7shrd_in+360];
	fma.rn.f32 	%f280, %f278, %f279, %f277;
	ld.global.nc.f32 	%f281, [%rd3+364];
	ld.shared.f32 	%f282, [_ZZ19forward_fixed_layerILj128EEvPKfS1_PfjE7shrd_in+364];
	fma.rn.f32 	%f283, %f281, %f282, %f280;
	ld.global.nc.f32 	%f284, [%rd3+368];
	ld.shared.f32 	%f285, [_ZZ19forward_fixed_layerILj128EEvPKfS1_PfjE7shrd_in+368];
	fma.rn.f32 	%f286, %f284, %f285, %f283;
	ld.global.nc.f32 	%f287, [%rd3+372];
	ld.shared.f32 	%f288, [_ZZ19forward_fixed_layerILj128EEvPKfS1_PfjE7shrd_in+372];
	fma.rn.f32 	%f289, %f287, %f288, %f286;
	ld.global.nc.f32 	%f290, [%rd3+376];
	ld.shared.f32 	%f291, [_ZZ19forward_fixed_layerILj128EEvPKfS1_PfjE7shrd_in+376];
	fma.rn.f32 	%f292, %f290, %f291, %f289;
	ld.global.nc.f32 	%f293, [%rd3+380];
	ld.shared.f32 	%f294, [_ZZ19forward_fixed_layerILj128EEvPKfS1_PfjE7shrd_in+380];
	fma.rn.f32 	%f295, %f293, %f294, %f292;
	ld.global.nc.f32 	%f296, [%rd3+384];
	ld.shared.f32 	%f297, [_ZZ19forward_fixed_layerILj128EEvPKfS1_PfjE7shrd_in+384];
	fma.rn.f32 	%f298, %f296, %f297, %f295;
	ld.global.nc.f32 	%f299, [%rd3+388];
	ld.shared.f32 	%f300, [_ZZ19forward_fixed_layerILj128EEvPKfS1_PfjE7shrd_in+388];
	fma.rn.f32 	%f301, %f299, %f300, %f298;
	ld.global.nc.f32 	%f302, [%rd3+392];
	ld.shared.f32 	%f303, [_ZZ19forward_fixed_layerILj128EEvPKfS1_PfjE7shrd_in+392];
	fma.rn.f32 	%f304, %f302, %f303, %f301;
	ld.global.nc.f32 	%f305, [%rd3+396];
	ld.shared.f32 	%f306, [_ZZ19forward_fixed_layerILj128EEvPKfS1_PfjE7shrd_in+396];
	fma.rn.f32 	%f307, %f305, %f306, %f304;
	ld.global.nc.f32 	%f308, [%rd3+400];
	ld.shared.f32 	%f309, [_ZZ19forward_fixed_layerILj128EEvPKfS1_PfjE7shrd_in+400];
	fma.rn.f32 	%f310, %f308, %f309, %f307;
	ld.global.nc.f32 	%f311, [%rd3+404];
	ld.shared.f32 	%f312, [_ZZ19forward_fixed_layerILj128EEvPKfS1_PfjE7shrd_in+404];
	fma.rn.f32 	%f313, %f311, %f312, %f310;
	ld.global.nc.f32 	%f314, [%rd3+408];
	ld.shared.f32 	%f315, [_ZZ19forward_fixed_layerILj128EEvPKfS1_PfjE7shrd_in+408];
	fma.rn.f32 	%f316, %f314, %f315, %f313;
	ld.global.nc.f32 	%f317, [%rd3+412];
	ld.shared.f32 	%f318, [_ZZ19forward_fixed_layerILj128EEvPKfS1_PfjE7shrd_in+412];
	fma.rn.f32 	%f319, %f317, %f318, %f316;
	ld.global.nc.f32 	%f320, [%rd3+416];
	ld.shared.f32 	%f321, [_ZZ19forward_fixed_layerILj128EEvPKfS1_PfjE7shrd_in+416];
	fma.rn.f32 	%f322, %f320, %f321, %f319;
	ld.global.nc.f32 	%f323, [%rd3+420];
	ld.shared.f32 	%f324, [_ZZ19forward_fixed_layerILj128EEvPKfS1_PfjE7shrd_in+420];
	fma.rn.f32 	%f325, %f323, %f324, %f322;
	ld.global.nc.f32 	%f326, [%rd3+424];
	ld.shared.f32 	%f327, [_ZZ19forward_fixed_layerILj128EEvPKfS1_PfjE7shrd_in+424];
	fma.rn.f32 	%f328, %f326, %f327, %f325;
	ld.global.nc.f32 	%f329, [%rd3+428];
	ld.shared.f32 	%f330, [_ZZ19forward_fixed_layerILj128EEvPKfS1_PfjE7shrd_in+428];
	fma.rn.f32 	%f331, %f329, %f330, %f328;
	ld.global.nc.f32 	%f332, [%rd3+432];
	ld.shared.f32 	%f333, [_ZZ19forward_fixed_layerILj128EEvPKfS1_PfjE7shrd_in+432];
	fma.rn.f32 	%f334, %f332, %f333, %f331;
	ld.global.nc.f32 	%f335, [%rd3+436];
	ld.shared.f32 	%f336, [_ZZ19forward_fixed_layerILj128EEvPKfS1_PfjE7shrd_in+436];
	fma.rn.f32 	%f337, %f335, %f336, %f334;
	ld.global.nc.f32 	%f338, [%rd3+440];
	ld.shared.f32 	%f339, [_ZZ19forward_fixed_layerILj128EEvPKfS1_PfjE7shrd_in+440];
	fma.rn.f32 	%f340, %f338, %f339, %f337;
	ld.global.nc.f32 	%f341, [%rd3+444];
	ld.shared.f32 	%f342, [_ZZ19forward_fixed_layerILj128EEvPKfS1_PfjE7shrd_in+444];
	fma.rn.f32 	%f343, %f341, %f342, %f340;
	ld.global.nc.f32 	%f344, [%rd3+448];
	ld.shared.f32 	%f345, [_ZZ19forward_fixed_layerILj128EEvPKfS1_PfjE7shrd_in+448];
	fma.rn.f32 	%f346, %f344, %f345, %f343;
	ld.global.nc.f32 	%f347, [%rd3+452];
	ld.shared.f32 	%f348, [_ZZ19forward_fixed_layerILj128EEvPKfS1_PfjE7shrd_in+452];
	fma.rn.f32 	%f349, %f347, %f348, %f346;
	ld.global.nc.f32 	%f350, [%rd3+456];
	ld.shared.f32 	%f351, [_ZZ19forward_fixed_layerILj128EEvPKfS1_PfjE7shrd_in+456];
	fma.rn.f32 	%f352, %f350, %f351, %f349;
	ld.global.nc.f32 	%f353, [%rd3+460];
	ld.shared.f32 	%f354, [_ZZ19forward_fixed_layerILj128EEvPKfS1_PfjE7shrd_in+460];
	fma.rn.f32 	%f355, %f353, %f354, %f352;
	ld.global.nc.f32 	%f356, [%rd3+464];
	ld.shared.f32 	%f357, [_ZZ19forward_fixed_layerILj128EEvPKfS1_PfjE7shrd_in+464];
	fma.rn.f32 	%f358, %f356, %f357, %f355;
	ld.global.nc.f32 	%f359, [%rd3+468];
	ld.shared.f32 	%f360, [_ZZ19forward_fixed_layerILj128EEvPKfS1_PfjE7shrd_in+468];
	fma.rn.f32 	%f361, %f359, %f360, %f358;
	ld.global.nc.f32 	%f362, [%rd3+472];
	ld.shared.f32 	%f363, [_ZZ19forward_fixed_layerILj128EEvPKfS1_PfjE7shrd_in+472];
	fma.rn.f32 	%f364, %f362, %f363, %f361;
	ld.global.nc.f32 	%f365, [%rd3+476];
	ld.shared.f32 	%f366, [_ZZ19forward_fixed_layerILj128EEvPKfS1_PfjE7shrd_in+476];
	fma.rn.f32 	%f367, %f365, %f366, %f364;
	ld.global.nc.f32 	%f368, [%rd3+480];
	ld.shared.f32 	%f369, [_ZZ19forward_fixed_layerILj128EEvPKfS1_PfjE7shrd_in+480];
	fma.rn.f32 	%f370, %f368, %f369, %f367;
	ld.global.nc.f32 	%f371, [%rd3+484];
	ld.shared.f32 	%f372, [_ZZ19forward_fixed_layerILj128EEvPKfS1_PfjE7shrd_in+484];
	fma.rn.f32 	%f373, %f371, %f372, %f370;
	ld.global.nc.f32 	%f374, [%rd3+488];
	ld.shared.f32 	%f375, [_ZZ19forward_fixed_layerILj128EEvPKfS1_PfjE7shrd_in+488];
	fma.rn.f32 	%f376, %f374, %f375, %f373;
	ld.global.nc.f32 	%f377, [%rd3+492];
	ld.shared.f32 	%f378, [_ZZ19forward_fixed_layerILj128EEvPKfS1_PfjE7shrd_in+492];
	fma.rn.f32 	%f379, %f377, %f378, %f376;
	ld.global.nc.f32 	%f380, [%rd3+496];
	ld.shared.f32 	%f381, [_ZZ19forward_fixed_layerILj128EEvPKfS1_PfjE7shrd_in+496];
	fma.rn.f32 	%f382, %f380, %f381, %f379;
	ld.global.nc.f32 	%f383, [%rd3+500];
	ld.shared.f32 	%f384, [_ZZ19forward_fixed_layerILj128EEvPKfS1_PfjE7shrd_in+500];
	fma.rn.f32 	%f385, %f383, %f384, %f382;
	ld.global.nc.f32 	%f386, [%rd3+504];
	ld.shared.f32 	%f387, [_ZZ19forward_fixed_layerILj128EEvPKfS1_PfjE7shrd_in+504];
	fma.rn.f32 	%f388, %f386, %f387, %f385;
	ld.global.nc.f32 	%f389, [%rd3+508];
	ld.shared.f32 	%f390, [_ZZ19forward_fixed_layerILj128EEvPKfS1_PfjE7shrd_in+508];
	fma.rn.f32 	%f391, %f389, %f390, %f388;
	abs.f32 	%f392, %f391;
	mul.f32 	%f393, %f392, 0f4038AA3B;
	ex2.approx.ftz.f32 	%f394, %f393;
	add.f32 	%f395, %f394, 0f3F800000;
	rcp.approx.ftz.f32 	%f396, %f395;
	fma.rn.f32 	%f397, %f396, 0fC0000000, 0f3F800000;
	setp.ge.f32 	%p9, %f392, 0f41102CB4;
	selp.f32 	%f398, 0f3F800000, %f397, %p9;
	copysign.f32 	%f399, %f391, %f398;
	mul.f32 	%f400, %f391, %f391;
	fma.rn.f32 	%f401, %f400, 0f3C80F082, 0fBD563CAE;
	fma.rn.f32 	%f402, %f401, %f400, 0f3E085941;
	fma.rn.f32 	%f403, %f402, %f400, 0fBEAAA9ED;
	fma.rn.f32 	%f404, %f403, %f400, 0f00000000;
	fma.rn.f32 	%f405, %f404, %f391, %f391;
	setp.ge.f32 	%p10, %f392, 0f3F19999A;
	selp.f32 	%f406, %f399, %f405, %p10;
	mul.wide.u32 	%rd30, %r3, 4;
	add.s64 	%rd31, %rd34, %rd30;
	ld.global.f32 	%f407, [%rd31];
	add.f32 	%f408, %f407, %f406;
	st.global.f32 	[%rd31], %f408;
	add.s64 	%rd33, %rd33, 512;
	mul.wide.u32 	%rd32, %r4, 4;
	add.s64 	%rd34, %rd34, %rd32;
	bar.sync 	0;
	add.s32 	%r49, %r49, 1;
	setp.ne.s32 	%p11, %r49, %r25;
	@%p11 bra 	$L__BB0_2;
$L__BB0_11:
	ret;

}


// ===== COMPILED SASS (sm_100) =====

	.target	sm_100

	.elftype	@"ET_EXEC"


//--------------------- .note.nv.tkinfo           --------------------------
	.section	.note.nv.tkinfo,"",@"SHT_NOTE"
	.sectionflags	@"SHF_NOTE_NV_TKINFO"
	.tkinfo
        /*0018*/ 	.word	0x00000002
        /*0030*/ 	.string	""
        /*0030*/ 	.string	"ptxas"
        /*0030*/ 	.string	"Cuda compilation tools, release 13.0, V13.0.88"
        /*0030*/ 	.string	"Build cuda_13.0.r13.0/compiler.36424714_0"
        /*0030*/ 	.string	"-arch sm_100 -m 64 "



//--------------------- .note.nv.cuinfo           --------------------------
	.section	.note.nv.cuinfo,"",@"SHT_NOTE"
	.sectionflags	@"SHF_NOTE_NV_CUINFO"
        /*0018*/ 	.short	0x0002
        /*001a*/ 	.short	0x0064
        /*001c*/ 	.short	0x0082
	.zero		2


//--------------------- .nv.info                  --------------------------
	.section	.nv.info,"",@"SHT_CUDA_INFO"
	.align	4


	//----- nvinfo : EIATTR_REGCOUNT
	.align		4
        /*0000*/ 	.byte	0x04, 0x2f
        /*0002*/ 	.short	(.L_10 - .L_9)
	.align		4
.L_9:
        /*0004*/ 	.word	index@(_Z19forward_fixed_layerILj128EEvPKfS1_Pfj)
        /*0008*/ 	.word	0x00000020


	//----- nvinfo : EIATTR_FRAME_SIZE
	.align		4
.L_10:
        /*000c*/ 	.byte	0x04, 0x11
        /*000e*/ 	.short	(.L_12 - .L_11)
	.align		4
.L_11:
        /*0010*/ 	.word	index@(_Z19forward_fixed_layerILj128EEvPKfS1_Pfj)
        /*0014*/ 	.word	0x00000000


	//----- nvinfo : EIATTR_MIN_STACK_SIZE
	.align		4
.L_12:
        /*0018*/ 	.byte	0x04, 0x12
        /*001a*/ 	.short	(.L_14 - .L_13)
	.align		4
.L_13:
        /*001c*/ 	.word	index@(_Z19forward_fixed_layerILj128EEvPKfS1_Pfj)
        /*0020*/ 	.word	0x00000000
.L_14:


//--------------------- .nv.compat                --------------------------
	.section	.nv.compat,"",@"SHT_CUDA_COMPAT_INFO"
	.align	4
        /*0000*/ 	.byte	0x02, 0x09, 0x00, 0x00, 0x02, 0x02, 0x01, 0x00, 0x02, 0x05, 0x05, 0x00, 0x03, 0x07, 0x01, 0x01
        /*0010*/ 	.byte	0x02, 0x03, 0x00, 0x00, 0x02, 0x06, 0x01, 0x00, 0x04, 0x0b, 0x08, 0x00, 0x01, 0x00, 0x00, 0x00
        /*0020*/ 	.byte	0x00, 0x00, 0x00, 0x00


//--------------------- .nv.info._Z19forward_fixed_layerILj128EEvPKfS1_Pfj --------------------------
	.section	.nv.info._Z19forward_fixed_layerILj128EEvPKfS1_Pfj,"",@"SHT_CUDA_INFO"
	.sectionflags	@""
	.align	4


	//----- nvinfo : EIATTR_CUDA_API_VERSION
	.align		4
        /*0000*/ 	.byte	0x04, 0x37
        /*0002*/ 	.short	(.L_16 - .L_15)
.L_15:
        /*0004*/ 	.word	0x00000082


	//----- nvinfo : EIATTR_KPARAM_INFO
	.align		4
.L_16:
        /*0008*/ 	.byte	0x04, 0x17
        /*000a*/ 	.short	(.L_18 - .L_17)
.L_17:
        /*000c*/ 	.word	0x00000000
        /*0010*/ 	.short	0x0003
        /*0012*/ 	.short	0x0018
        /*0014*/ 	.byte	0x00, 0xf0, 0x11, 0x00


	//----- nvinfo : EIATTR_KPARAM_INFO
	.align		4
.L_18:
        /*0018*/ 	.byte	0x04, 0x17
        /*001a*/ 	.short	(.L_20 - .L_19)
.L_19:
        /*001c*/ 	.word	0x00000000
        /*0020*/ 	.short	0x0002
        /*0022*/ 	.short	0x0010
        /*0024*/ 	.byte	0x00, 0xf5, 0x21, 0x00


	//----- nvinfo : EIATTR_KPARAM_INFO
	.align		4
.L_20:
        /*0028*/ 	.byte	0x04, 0x17
        /*002a*/ 	.short	(.L_22 - .L_21)
.L_21:
        /*002c*/ 	.word	0x00000000
        /*0030*/ 	.short	0x0001
        /*0032*/ 	.short	0x0008
        /*0034*/ 	.byte	0x00, 0xf5, 0x21, 0x00


	//----- nvinfo : EIATTR_KPARAM_INFO
	.align		4
.L_22:
        /*0038*/ 	.byte	0x04, 0x17
        /*003a*/ 	.short	(.L_24 - .L_23)
.L_23:
        /*003c*/ 	.word	0x00000000
        /*0040*/ 	.short	0x0000
        /*0042*/ 	.short	0x0000
        /*0044*/ 	.byte	0x00, 0xf5, 0x21, 0x00


	//----- nvinfo : EIATTR_SPARSE_MMA_MASK
	.align		4
.L_24:
        /*0048*/ 	.byte	0x03, 0x50
        /*004a*/ 	.short	0x0000


	//----- nvinfo : EIATTR_MAXREG_COUNT
	.align		4
        /*004c*/ 	.byte	0x03, 0x1b
        /*004e*/ 	.short	0x00ff


	//----- nvinfo : EIATTR_NUM_BARRIERS
	.align		4
        /*0050*/ 	.byte	0x02, 0x4c
        /*0052*/ 	.byte	0x01
	.zero		1


	//----- nvinfo : EIATTR_MERCURY_ISA_VERSION
	.align		4
        /*0054*/ 	.byte	0x03, 0x5f
        /*0056*/ 	.short	0x0101


	//----- nvinfo : EIATTR_VRC_CTA_INIT_COUNT
	.align		4
        /*0058*/ 	.byte	0x02, 0x4a
	.zero		1
	.zero		1


	//----- nvinfo : EIATTR_EXIT_INSTR_OFFSETS
	.align		4
        /*005c*/ 	.byte	0x04, 0x1c
        /*005e*/ 	.short	(.L_26 - .L_25)


	//   ....[0]....
.L_25:
        /*0060*/ 	.word	0x00000040


	//   ....[1]....
        /*0064*/ 	.word	0x00001ad0


	//----- nvinfo : EIATTR_CRS_STACK_SIZE
	.align		4
.L_26:
        /*0068*/ 	.byte	0x04, 0x1e
        /*006a*/ 	.short	(.L_28 - .L_27)
.L_27:
        /*006c*/ 	.word	0x00000000


	//----- nvinfo : EIATTR_CBANK_PARAM_SIZE
	.align		4
.L_28:
        /*0070*/ 	.byte	0x03, 0x19
        /*0072*/ 	.short	0x001c


	//----- nvinfo : EIATTR_PARAM_CBANK
	.align		4
        /*0074*/ 	.byte	0x04, 0x0a
        /*0076*/ 	.short	(.L_30 - .L_29)
	.align		4
.L_29:
        /*0078*/ 	.word	index@(.nv.constant0._Z19forward_fixed_layerILj128EEvPKfS1_Pfj)
        /*007c*/ 	.short	0x0380
        /*007e*/ 	.short	0x001c


	//----- nvinfo : EIATTR_SW_WAR
	.align		4
.L_30:
        /*0080*/ 	.byte	0x04, 0x36
        /*0082*/ 	.short	(.L_32 - .L_31)
.L_31:
        /*0084*/ 	.word	0x00000008
.L_32:


//--------------------- .nv.callgraph             --------------------------
	.section	.nv.callgraph,"",@"SHT_CUDA_CALLGRAPH"
	.align	4
	.sectionentsize	8
	.align		4
        /*0000*/ 	.word	0x00000000
	.align		4
        /*0004*/ 	.word	0xffffffff
	.align		4
        /*0008*/ 	.word	0x00000000
	.align		4
        /*000c*/ 	.word	0xfffffffe
	.align		4
        /*0010*/ 	.word	0x00000000
	.align		4
        /*0014*/ 	.word	0xfffffffd
	.align		4
        /*0018*/ 	.word	0x00000000
	.align		4
        /*001c*/ 	.word	0xfffffffc


//--------------------- .nv.constant4             --------------------------
	.section	.nv.constant4,"a",@progbits
	.align	8
	.align		8
.nv.constant4:
        /*0000*/ 	.dword	precalc_xorwow_matrix
	.align		8
        /*0008*/ 	.dword	precalc_xorwow_offset_matrix
	.align		8
        /*0010*/ 	.dword	mrg32k3aM1
	.align		8
        /*0018*/ 	.dword	mrg32k3aM2
	.align		8
        /*0020*/ 	.dword	mrg32k3aM1SubSeq
	.align		8
        /*0028*/ 	.dword	mrg32k3aM2SubSeq
	.align		8
        /*0030*/ 	.dword	mrg32k3aM1Seq
	.align		8
        /*0038*/ 	.dword	mrg32k3aM2Seq


//--------------------- .nv.constant3             --------------------------
	.section	.nv.constant3,"a",@progbits
	.align	8
.nv.constant3:
	.type		__cr_lgamma_table,@object
	.size		__cr_lgamma_table,(.L_8 - __cr_lgamma_table)
__cr_lgamma_table:
        /*0000*/ 	.byte	0x00, 0x00, 0x00, 0x00, 0x00, 0x00, 0x00, 0x00, 0x00, 0x00, 0x00, 0x00, 0x00, 0x00, 0x00, 0x00
        /*0010*/ 	.byte	0xef, 0x39, 0xfa, 0xfe, 0x42, 0x2e, 0xe6, 0x3f, 0x02, 0x20, 0x2a, 0xfa, 0x0b, 0xab, 0xfc, 0x3f
        /*0020*/ 	.byte	0xf9, 0x2c, 0x92, 0x7c, 0xa7, 0x6c, 0x09, 0x40, 0xc9, 0x79, 0x44, 0x3c, 0x64, 0x26, 0x13, 0x40
        /*0030*/ 	.byte	0xca, 0x01, 0xcf, 0x3a, 0x27, 0x51, 0x1a, 0x40, 0x30, 0xcc, 0x2d, 0xf3, 0xe1, 0x0c, 0x21, 0x40
        /*0040*/ 	.byte	0x0d, 0xb7, 0xfc, 0x82, 0x8e, 0x35, 0x25, 0x40
.L_8:


//--------------------- .text._Z19forward_fixed_layerILj128EEvPKfS1_Pfj --------------------------
	.section	.text._Z19forward_fixed_layerILj128EEvPKfS1_Pfj,"ax",@progbits
	.align	128
.text._Z19forward_fixed_layerILj128EEvPKfS1_Pfj:
        .type           _Z19forward_fixed_layerILj128EEvPKfS1_Pfj,@function
        .size           _Z19forward_fixed_layerILj128EEvPKfS1_Pfj,(.L_x_7 - _Z19forward_fixed_layerILj128EEvPKfS1_Pfj)
        .other          _Z19forward_fixed_layerILj128EEvPKfS1_Pfj,@"STO_CUDA_ENTRY STV_DEFAULT"
_Z19forward_fixed_layerILj128EEvPKfS1_Pfj:
[----:B------:R-:W-:Y:S01]  /*0000*/  LDC R1, c[0x0][0x37c] ;  /* 0x0000df00ff017b82 */ /* 0x000fe20000000800 */
[----:B------:R-:W0:Y:S07]  /*0010*/  LDCU UR4, c[0x0][0x398] ;  /* 0x00007300ff0477ac */ /* 0x000e2e0008000800 */
[----:B------:R-:W1:Y:S01]  /*0020*/  LDC R0, c[0x0][0x360] ;  /* 0x0000d800ff007b82 */ /* 0x000e620000000800 */
[----:B0-----:R-:W-:-:S13]  /*0030*/  ISETP.NE.AND P0, PT, RZ, UR4, PT ;  /* 0x00000004ff007c0c */ /* 0x001fda000bf05270 */
[----:B------:R-:W-:Y:S05]  /*0040*/  @!P0 EXIT ;  /* 0x000000000000894d */ /* 0x000fea0003800000 */
[----:B-1----:R-:W0:Y:S01]  /*0050*/  I2F.U32.RP R3, R0 ;  /* 0x0000000000037306 */ /* 0x002e220000209000 */
[----:B------:R-:W1:Y:S01]  /*0060*/  S2R R2, SR_TID.X ;  /* 0x0000000000027919 */ /* 0x000e620000002100 */
[----:B------:R-:W2:Y:S01]  /*0070*/  S2UR UR5, SR_CgaCtaId ;  /* 0x00000000000579c3 */ /* 0x000ea20000008800 */
[C---:B------:R-:W-:Y:S01]  /*0080*/  ISETP.NE.U32.AND P2, PT, R0.reuse, RZ, PT ;  /* 0x000000ff0000720c */ /* 0x040fe20003f45070 */
[----:B------:R-:W3:Y:S01]  /*0090*/  LDCU UR8, c[0x0][0x370] ;  /* 0x00006e00ff0877ac */ /* 0x000ee20008000800 */
[----:B------:R-:W-:Y:S01]  /*00a0*/  UMOV UR4, 0x400 ;  /* 0x0000040000047882 */ /* 0x000fe20000000000 */
[----:B------:R-:W4:Y:S04]  /*00b0*/  LDCU.64 UR10, c[0x0][0x358] ;  /* 0x00006b00ff0a77ac */ /* 0x000f280008000a00 */
[----:B------:R-:W5:Y:S01]  /*00c0*/  S2UR UR6, SR_CTAID.X ;  /* 0x00000000000679c3 */ /* 0x000f620000002500 */
[----:B0-----:R-:W0:Y:S07]  /*00d0*/  MUFU.RCP R3, R3 ;  /* 0x0000000300037308 */ /* 0x001e2e0000001000 */
[----:B------:R-:W4:Y:S01]  /*00e0*/  LDC.64 R20, c[0x0][0x380] ;  /* 0x0000e000ff147b82 */ /* 0x000f220000000a00 */
[----:B---3--:R-:W-:-:S07]  /*00f0*/  IMAD R18, R0, UR8, RZ ;  /* 0x0000000800127c24 */ /* 0x008fce000f8e02ff */
[----:B------:R-:W3:Y:S01]  /*0100*/  LDC.64 R22, c[0x0][0x390] ;  /* 0x0000e400ff167b82 */ /* 0x000ee20000000a00 */
[----:B--2---:R-:W-:Y:S01]  /*0110*/  ULEA UR4, UR5, UR4, 0x18 ;  /* 0x0000000405047291 */ /* 0x004fe2000f8ec0ff */
[----:B0-----:R-:W-:Y:S02]  /*0120*/  IADD3 R4, PT, PT, R3, 0xffffffe, RZ ;  /* 0x0ffffffe03047810 */ /* 0x001fe40007ffe0ff */
[C---:B-1----:R-:W-:Y:S01]  /*0130*/  IADD3 R17, PT, PT, R0.reuse, R2, RZ ;  /* 0x0000000200117210 */ /* 0x042fe20007ffe0ff */
[----:B-----5:R-:W-:Y:S01]  /*0140*/  IMAD R19, R0, UR6, R2 ;  /* 0x0000000600137c24 */ /* 0x020fe2000f8e0202 */
[----:B------:R0:W1:Y:S01]  /*0150*/  F2I.FTZ.U32.TRUNC.NTZ R5, R4 ;  /* 0x0000000400057305 */ /* 0x000062000021f000 */
[----:B------:R-:W2:Y:S01]  /*0160*/  LDCU.64 UR6, c[0x0][0x388] ;  /* 0x00007100ff0677ac */ /* 0x000ea20008000a00 */
[C---:B------:R-:W-:Y:S02]  /*0170*/  ISETP.GE.U32.AND P0, PT, R17.reuse, 0x80, PT ;  /* 0x000000801100780c */ /* 0x040fe40003f06070 */
[----:B------:R-:W-:-:S02]  /*0180*/  VIMNMX.U32 R6, PT, PT, R17, 0x80, !PT ;  /* 0x0000008011067848 */ /* 0x000fc40007fe0000 */
[----:B------:R-:W-:Y:S01]  /*0190*/  SEL R16, RZ, 0x1, P0 ;  /* 0x00000001ff107807 */ /* 0x000fe20000000000 */
[----:B0-----:R-:W-:-:S03]  /*01a0*/  HFMA2 R4, -RZ, RZ, 0, 0 ;  /* 0x00000000ff047431 */ /* 0x001fc600000001ff */
[----:B------:R-:W-:Y:S02]  /*01b0*/  IADD3 R3, PT, PT, R6, -R17, -R16 ;  /* 0x8000001106037210 */ /* 0x000fe40007ffe810 */
[----:B------:R-:W-:Y:S01]  /*01c0*/  LEA R6, R2, UR4, 0x2 ;  /* 0x0000000402067c11 */ /* 0x000fe2000f8e10ff */
[----:B------:R-:W-:Y:S01]  /*01d0*/  UMOV UR4, URZ ;  /* 0x000000ff00047c82 */ /* 0x000fe20008000000 */
[----:B-1----:R-:W-:-:S05]  /*01e0*/  IADD3 R7, PT, PT, RZ, -R5, RZ ;  /* 0x80000005ff077210 */ /* 0x002fca0007ffe0ff */
[----:B------:R-:W-:-:S04]  /*01f0*/  IMAD R7, R7, R0, RZ ;  /* 0x0000000007077224 */ /* 0x000fc800078e02ff */
[----:B------:R-:W-:-:S06]  /*0200*/  IMAD.HI.U32 R8, R5, R7, R4 ;  /* 0x0000000705087227 */ /* 0x000fcc00078e0004 */
[----:B------:R-:W-:-:S05]  /*0210*/  IMAD.HI.U32 R5, R8, R3, RZ ;  /* 0x0000000308057227 */ /* 0x000fca00078e00ff */
[----:B------:R-:W-:-:S05]  /*0220*/  IADD3 R4, PT, PT, -R5, RZ, RZ ;  /* 0x000000ff05047210 */ /* 0x000fca0007ffe1ff */
[----:B------:R-:W-:-:S05]  /*0230*/  IMAD R3, R0, R4, R3 ;  /* 0x0000000400037224 */ /* 0x000fca00078e0203 */
[----:B------:R-:W-:-:S13]  /*0240*/  ISETP.GE.U32.AND P0, PT, R3, R0, PT ;  /* 0x000000000300720c */ /* 0x000fda0003f06070 */
[-C--:B------:R-:W-:Y:S02]  /*0250*/  @P0 IADD3 R3, PT, PT, R3, -R0.reuse, RZ ;  /* 0x8000000003030210 */ /* 0x080fe40007ffe0ff */
[----:B------:R-:W-:Y:S02]  /*0260*/  @P0 IADD3 R5, PT, PT, R5, 0x1, RZ ;  /* 0x0000000105050810 */ /* 0x000fe40007ffe0ff */
[----:B------:R-:W-:Y:S02]  /*0270*/  ISETP.GE.U32.AND P1, PT, R3, R0, PT ;  /* 0x000000000300720c */ /* 0x000fe40003f26070 */
[----:B------:R-:W-:-:S05]  /*0280*/  SHF.L.U32 R3, R19, 0x7, RZ ;  /* 0x0000000713037819 */ /* 0x000fca00000006ff */
[----:B----4-:R-:W-:Y:S01]  /*0290*/  IMAD.WIDE.U32 R20, R3, 0x4, R20 ;  /* 0x0000000403147825 */ /* 0x010fe200078e0014 */
[----:B------:R-:W-:-:S05]  /*02a0*/  IADD3 R3, PT, PT, R17, R0, RZ ;  /* 0x0000000011037210 */ /* 0x000fca0007ffe0ff */
[----:B------:R-:W-:Y:S02]  /*02b0*/  @P1 IADD3 R5, PT, PT, R5, 0x1, RZ ;  /* 0x0000000105051810 */ /* 0x000fe40007ffe0ff */
[----:B------:R-:W-:-:S04]  /*02c0*/  @!P2 LOP3.LUT R5, RZ, R0, RZ, 0x33, !PT ;  /* 0x00000000ff05a212 */ /* 0x000fc800078e33ff */
[----:B------:R-:W-:Y:S02]  /*02d0*/  IADD3 R16, PT, PT, R16, R5, RZ ;  /* 0x0000000510107210 */ /* 0x000fe40007ffe0ff */
[----:B------:R-:W-:Y:S02]  /*02e0*/  LEA R5, R0, R6, 0x2 ;  /* 0x0000000600057211 */ /* 0x000fe400078e10ff */
[----:B------:R-:W-:Y:S02]  /*02f0*/  LOP3.LUT R7, R16, 0x3, RZ, 0xc0, !PT ;  /* 0x0000000310077812 */ /* 0x000fe400078ec0ff */
[----:B--23--:R-:W-:-:S07]  /*0300*/  LEA R4, R0, R5, 0x2 ;  /* 0x0000000500047211 */ /* 0x00cfce00078e10ff */
.L_x_5:
[----:B------:R-:W-:Y:S01]  /*0310*/  ISETP.GT.U32.AND P0, PT, R2, 0x7f, PT ;  /* 0x0000007f0200780c */ /* 0x000fe20003f04070 */
[----:B------:R-:W-:-:S12]  /*0320*/  BSSY.RECONVERGENT B0, `(.L_x_0) ;  /* 0x0000039000007945 */ /* 0x000fd80003800200 */
[----:B0-----:R-:W-:Y:S05]  /*0330*/  @P0 BRA `(.L_x_1) ;  /* 0x0000000000dc0947 */ /* 0x001fea0003800000 */
[----:B------:R-:W-:Y:S01]  /*0340*/  ISETP.NE.AND P1, PT, R7, 0x3, PT ;  /* 0x000000030700780c */ /* 0x000fe20003f25270 */
[----:B------:R-:W-:Y:S01]  /*0350*/  BSSY.RECONVERGENT B1, `(.L_x_2) ;  /* 0x0000015000017945 */ /* 0x000fe20003800200 */
[----:B------:R-:W-:Y:S02]  /*0360*/  ISETP.GE.U32.AND P0, PT, R16, 0x3, PT ;  /* 0x000000031000780c */ /* 0x000fe40003f06070 */
[----:B------:R-:W-:-:S09]  /*0370*/  MOV R25, R2 ;  /* 0x0000000200197202 */ /* 0x000fd20000000f00 */
[----:B------:R-:W-:Y:S05]  /*0380*/  @!P1 BRA `(.L_x_3) ;  /* 0x0000000000449947 */ /* 0x000fea0003800000 */
[----:B------:R-:W-:Y:S02]  /*0390*/  MOV R8, UR6 ;  /* 0x0000000600087c02 */ /* 0x000fe40008000f00 */
[----:B------:R-:W-:-:S03]  /*03a0*/  MOV R9, UR7 ;  /* 0x0000000700097c02 */ /* 0x000fc60008000f00 */
[----:B------:R-:W-:-:S05]  /*03b0*/  IMAD.WIDE.U32 R8, R2, 0x4, R8 ;  /* 0x0000000402087825 */ /* 0x000fca00078e0008 */
[----:B------:R-:W2:Y:S01]  /*03c0*/  LDG.E.CONSTANT R11, desc[UR10][R8.64] ;  /* 0x0000000a080b7981 */ /* 0x000ea2000c1e9900 */
[----:B------:R-:W-:Y:S02]  /*03d0*/  ISETP.NE.AND P1, PT, R7, RZ, PT ;  /* 0x000000ff0700720c */ /* 0x000fe40003f25270 */
[----:B------:R-:W-:Y:S01]  /*03e0*/  MOV R25, R17 ;  /* 0x0000001100197202 */ /* 0x000fe20000000f00 */
[----:B--2---:R0:W-:Y:S10]  /*03f0*/  STS [R6], R11 ;  /* 0x0000000b06007388 */ /* 0x0041f40000000800 */
[----:B------:R-:W-:Y:S05]  /*0400*/  @!P1 BRA `(.L_x_3) ;  /* 0x0000000000249947 */ /* 0x000fea0003800000 */
[----:B------:R-:W-:Y:S01]  /*0410*/  ISETP.NE.AND P1, PT, R7, 0x1, PT ;  /* 0x000000010700780c */ /* 0x000fe20003f25270 */
[----:B------:R-:W-:-:S12]  /*0420*/  IMAD.WIDE R8, R0, 0x4, R8 ;  /* 0x0000000400087825 */ /* 0x000fd800078e0208 */
[----:B0-----:R-:W-:Y:S02]  /*0430*/  @P1 IMAD.WIDE R10, R0, 0x4, R8 ;  /* 0x00000004000a1825 */ /* 0x001fe400078e0208 */
[----:B------:R-:W2:Y:S04]  /*0440*/  LDG.E.CONSTANT R8, desc[UR10][R8.64] ;  /* 0x0000000a08087981 */ /* 0x000ea8000c1e9900 */
[----:B------:R-:W3:Y:S01]  /*0450*/  @P1 LDG.E.CONSTANT R11, desc[UR10][R10.64] ;  /* 0x0000000a0a0b1981 */ /* 0x000ee2000c1e9900 */
[----:B------:R-:W-:Y:S02]  /*0460*/  MOV R25, R3 ;  /* 0x0000000300197202 */ /* 0x000fe40000000f00 */
[----:B------:R-:W-:Y:S01]  /*0470*/  @P1 IADD3 R25, PT, PT, R3, R0, RZ ;  /* 0x0000000003191210 */ /* 0x000fe20007ffe0ff */
[----:B--2---:R1:W-:Y:S04]  /*0480*/  STS [R5], R8 ;  /* 0x0000000805007388 */ /* 0x0043e80000000800 */
[----:B---3--:R1:W-:Y:S02]  /*0490*/  @P1 STS [R4], R11 ;  /* 0x0000000b04001388 */ /* 0x0083e40000000800 */
.L_x_3:
[----:B------:R-:W-:Y:S05]  /*04a0*/  BSYNC.RECONVERGENT B1 ;  /* 0x0000000000017941 */ /* 0x000fea0003800200 */
.L_x_2:
[----:B------:R-:W-:Y:S05]  /*04b0*/  @!P0 BRA `(.L_x_1) ;  /* 0x00000000007c8947 */ /* 0x000fea0003800000 */
[----:B------:R-:W2:Y:S01]  /*04c0*/  S2UR UR8, SR_CgaCtaId ;  /* 0x00000000000879c3 */ /* 0x000ea20000008800 */
[----:B------:R-:W-:Y:S01]  /*04d0*/  UMOV UR5, 0x400 ;  /* 0x0000040000057882 */ /* 0x000fe20000000000 */
[CC--:B------:R-:W-:Y:S01]  /*04e0*/  LEA R12, R0.reuse, R25.reuse, 0x1 ;  /* 0x00000019000c7211 */ /* 0x0c0fe200078e08ff */
[----:B------:R-:W-:Y:S01]  /*04f0*/  IMAD R13, R0, 0x3, R25 ;  /* 0x00000003000d7824 */ /* 0x000fe200078e0219 */
[----:B------:R-:W-:Y:S02]  /*0500*/  IADD3 R14, PT, PT, R25, R0, RZ ;  /* 0x00000000190e7210 */ /* 0x000fe40007ffe0ff */
[----:B------:R-:W-:Y:S02]  /*0510*/  MOV R15, R25 ;  /* 0x00000019000f7202 */ /* 0x000fe40000000f00 */
[----:B------:R-:W-:Y:S02]  /*0520*/  MOV R10, UR6 ;  /* 0x00000006000a7c02 */ /* 0x000fe40008000f00 */
[----:B01----:R-:W-:Y:S01]  /*0530*/  MOV R11, UR7 ;  /* 0x00000007000b7c02 */ /* 0x003fe20008000f00 */
[----:B--2---:R-:W-:-:S06]  /*0540*/  ULEA UR5, UR8, UR5, 0x18 ;  /* 0x0000000508057291 */ /* 0x004fcc000f8ec0ff */
[----:B------:R-:W-:-:S07]  /*0550*/  LEA R24, R25, UR5, 0x2 ;  /* 0x0000000519187c11 */ /* 0x000fce000f8e10ff */
.L_x_4:
[----:B------:R-:W-:-:S05]  /*0560*/  IMAD.WIDE.U32 R8, R15, 0x4, R10 ;  /* 0x000000040f087825 */ /* 0x000fca00078e000a */
[----:B---3--:R0:W2:Y:S02]  /*0570*/  LDG.E.CONSTANT R27, desc[UR10][R8.64] ;  /* 0x0000000a081b7981 */ /* 0x0080a4000c1e9900 */
[----:B0-----:R-:W-:-:S05]  /*0580*/  IMAD.WIDE.U32 R8, R14, 0x4, R10 ;  /* 0x000000040e087825 */ /* 0x001fca00078e000a */
[----:B------:R0:W3:Y:S01]  /*0590*/  LDG.E.CONSTANT R26, desc[UR10][R8.64] ;  /* 0x0000000a081a7981 */ /* 0x0000e2000c1e9900 */
[----:B------:R-:W-:Y:S01]  /*05a0*/  LEA R29, R0, R24, 0x2 ;  /* 0x00000018001d7211 */ /* 0x000fe200078e10ff */
[----:B0-----:R-:W-:-:S05]  /*05b0*/  IMAD.WIDE.U32 R8, R12, 0x4, R10 ;  /* 0x000000040c087825 */ /* 0x001fca00078e000a */
[----:B------:R0:W4:Y:S02]  /*05c0*/  LDG.E.CONSTANT R28, desc[UR10][R8.64] ;  /* 0x0000000a081c7981 */ /* 0x000124000c1e9900 */
[----:B0-----:R-:W-:Y:S02]  /*05d0*/  IMAD.WIDE.U32 R8, R13, 0x4, R10 ;  /* 0x000000040d087825 */ /* 0x001fe400078e000a */
[----:B--2---:R-:W-:Y:S04]  /*05e0*/  STS [R24], R27 ;  /* 0x0000001b18007388 */ /* 0x004fe80000000800 */
[----:B---3--:R0:W-:Y:S04]  /*05f0*/  STS [R29], R26 ;  /* 0x0000001a1d007388 */ /* 0x0081e80000000800 */
[----:B0-----:R-:W2:Y:S01]  /*0600*/  LDG.E.CONSTANT R26, desc[UR10][R8.64] ;  /* 0x0000000a081a7981 */ /* 0x001ea2000c1e9900 */
[C---:B------:R-:W-:Y:S01]  /*0610*/  LEA R27, R0.reuse, R24, 0x3 ;  /* 0x00000018001b7211 */ /* 0x040fe200078e18ff */
[C---:B------:R-:W-:Y:S01]  /*0620*/  IMAD R29, R0.reuse, 0xc, R24 ;  /* 0x0000000c001d7824 */ /* 0x040fe200078e0218 */
[----:B------:R-:W-:-:S03]  /*0630*/  IADD3 R25, PT, PT, R0, R25, R0 ;  /* 0x0000001900197210 */ /* 0x000fc60007ffe000 */
[----:B----4-:R3:W-:Y:S01]  /*0640*/  STS [R27], R28 ;  /* 0x0000001c1b007388 */ /* 0x0107e20000000800 */
[----:B------:R-:W-:-:S04]  /*0650*/  IADD3 R25, PT, PT, R0, R25, R0 ;  /* 0x0000001900197210 */ /* 0x000fc80007ffe000 */
[----:B------:R-:W-:Y:S01]  /*0660*/  ISETP.GE.U32.AND P0, PT, R25, 0x80, PT ;  /* 0x000000801900780c */ /* 0x000fe20003f06070 */
[C---:B------:R-:W-:Y:S01]  /*0670*/  IMAD.WIDE.U32 R10, R0.reuse, 0x10, R10 ;  /* 0x00000010000a7825 */ /* 0x040fe200078e000a */
[----:B------:R-:W-:Y:S01]  /*0680*/  LEA R24, R0, R24, 0x4 ;  /* 0x0000001800187211 */ /* 0x000fe200078e20ff */
[----:B--2---:R3:W-:Y:S10]  /*0690*/  STS [R29], R26 ;  /* 0x0000001a1d007388 */ /* 0x0047f40000000800 */
[----:B------:R-:W-:Y:S05]  /*06a0*/  @!P0 BRA `(.L_x_4) ;  /* 0xfffffffc00ac8947 */ /* 0x000fea000383ffff */
.L_x_1:
[----:B------:R-:W-:Y:S05]  /*06b0*/  BSYNC.RECONVERGENT B0 ;  /* 0x0000000000007941 */ /* 0x000fea0003800200 */
.L_x_0:
[----:B------:R-:W2:Y:S04]  /*06c0*/  LDG.E.CONSTANT R25, desc[UR10][R20.64] ;  /* 0x0000000a14197981 */ /* 0x000ea8000c1e9900 */
[----:B---3--:R-:W3:Y:S04]  /*06d0*/  LDG.E.CONSTANT R29, desc[UR10][R20.64+0x4] ;  /* 0x0000040a141d7981 */ /* 0x008ee8000c1e9900 */
[----:B------:R-:W4:Y:S04]  /*06e0*/  LDG.E.CONSTANT R14, desc[UR10][R20.64+0x8] ;  /* 0x0000080a140e7981 */ /* 0x000f28000c1e9900 */
[----:B------:R-:W5:Y:S04]  /*06f0*/  LDG.E.CONSTANT R12, desc[UR10][R20.64+0xc] ;  /* 0x00000c0a140c7981 */ /* 0x000f68000c1e9900 */
[----:B------:R-:W5:Y:S01]  /*0700*/  LDG.E.CONSTANT R15, desc[UR10][R20.64+0x10] ;  /* 0x0000100a140f7981 */ /* 0x000f62000c1e9900 */
[----:B------:R-:W0:Y:S01]  /*0710*/  S2UR UR8, SR_CgaCtaId ;  /* 0x00000000000879c3 */ /* 0x000e220000008800 */
[----:B------:R-:W-:-:S02]  /*0720*/  UMOV UR5, 0x400 ;  /* 0x0000040000057882 */ /* 0x000fc40000000000 */
[----:B------:R-:W5:Y:S04]  /*0730*/  LDG.E.CONSTANT R13, desc[UR10][R20.64+0x14] ;  /* 0x0000140a140d7981 */ /* 0x000f68000c1e9900 */
[----:B------:R-:W5:Y:S04]  /*0740*/  LDG.E.CONSTANT R26, desc[UR10][R20.64+0x18] ;  /* 0x0000180a141a7981 */ /* 0x000f68000c1e9900 */
[----:B------:R-:W5:Y:S04]  /*0750*/  LDG.E.CONSTANT R27, desc[UR10][R20.64+0x1c] ;  /* 0x00001c0a141b7981 */ /* 0x000f68000c1e9900 */
[----:B------:R-:W5:Y:S04]  /*0760*/  LDG.E.CONSTANT R24, desc[UR10][R20.64+0x2c] ;  /* 0x00002c0a14187981 */ /* 0x000f68000c1e9900 */
[----:B------:R-:W5:Y:S01]  /*0770*/  LDG.E.CONSTANT R28, desc[UR10][R20.64+0x178] ;  /* 0x0001780a141c7981 */ /* 0x000f62000c1e9900 */
[----:B0-----:R-:W-:Y:S01]  /*0780*/  ULEA UR5, UR8, UR5, 0x18 ;  /* 0x0000000508057291 */ /* 0x001fe2000f8ec0ff */
[----:B------:R-:W-:Y:S08]  /*0790*/  BAR.SYNC.DEFER_BLOCKING 0x0 ;  /* 0x0000000000007b1d */ /* 0x000ff00000010000 */
[----:B-1----:R-:W2:Y:S02]  /*07a0*/  LDS.128 R8, [UR5] ;  /* 0x00000005ff087984 */ /* 0x002ea40008000c00 */
[----:B--2---:R-:W-:-:S02]  /*07b0*/  FFMA R8, R25, R8, RZ ;  /* 0x0000000819087223 */ /* 0x004fc400000000ff */
[----:B------:R-:W2:Y:S02]  /*07c0*/  LDG.E.CONSTANT R25, desc[UR10][R20.64+0x20] ;  /* 0x0000200a14197981 */ /* 0x000ea4000c1e9900 */
[----:B---3--:R-:W-:Y:S02]  /*07d0*/  FFMA R9, R29, R9, R8 ;  /* 0x000000091d097223 */ /* 0x008fe40000000008 */
[----:B------:R-:W3:Y:S02]  /*07e0*/  LDG.E.CONSTANT R29, desc[UR10][R20.64+0x198] ;  /* 0x0001980a141d7981 */ /* 0x000ee4000c1e9900 */
[----:B----4-:R-:W-:-:S04]  /*07f0*/  FFMA R9, R14, R10, R9 ;  /* 0x0000000a0e097223 */ /* 0x010fc80000000009 */
[----:B-----5:R-:W-:Y:S02]  /*0800*/  FFMA R14, R12, R11, R9 ;  /* 0x0000000b0c0e7223 */ /* 0x020fe40000000009 */
[----:B------:R-:W0:Y:S04]  /*0810*/  LDS.128 R8, [UR5+0x10] ;  /* 0x00001005ff087984 */ /* 0x000e280008000c00 */
[----:B------:R-:W4:Y:S01]  /*0820*/  LDG.E.CONSTANT R12, desc[UR10][R20.64+0x24] ;  /* 0x0000240a140c7981 */ /* 0x000f22000c1e9900 */
[----:B0-----:R-:W-:-:S03]  /*0830*/  FFMA R8, R15, R8, R14 ;  /* 0x000000080f087223 */ /* 0x001fc6000000000e */
[----:B------:R-:W5:Y:S04]  /*0840*/  LDG.E.CONSTANT R15, desc[UR10][R20.64+0x28] ;  /* 0x0000280a140f7981 */ /* 0x000f68000c1e9900 */
[----:B------:R-:W3:Y:S01]  /*0850*/  LDG.E.CONSTANT R14, desc[UR10][R20.64+0x30] ;  /* 0x0000300a140e7981 */ /* 0x000ee2000c1e9900 */
[----:B------:R-:W-:-:S03]  /*0860*/  FFMA R9, R13, R9, R8 ;  /* 0x000000090d097223 */ /* 0x000fc60000000008 */
[----:B------:R-:W3:Y:S01]  /*0870*/  LDG.E.CONSTANT R13, desc[UR10][R20.64+0x34] ;  /* 0x0000340a140d7981 */ /* 0x000ee2000c1e9900 */
[----:B------:R-:W-:-:S04]  /*0880*/  FFMA R10, R26, R10, R9 ;  /* 0x0000000a1a0a7223 */ /* 0x000fc80000000009 */
[----:B------:R-:W-:Y:S02]  /*0890*/  FFMA R26, R27, R11, R10 ;  /* 0x0000000b1b1a7223 */ /* 0x000fe4000000000a */
[----:B------:R-:W2:Y:S04]  /*08a0*/  LDS.128 R8, [UR5+0x20] ;  /* 0x00002005ff087984 */ /* 0x000ea80008000c00 */
[----:B------:R-:W3:Y:S01]  /*08b0*/  LDG.E.CONSTANT R27, desc[UR10][R20.64+0x38] ;  /* 0x0000380a141b7981 */ /* 0x000ee2000c1e9900 */
[----:B--2---:R-:W-:-:S03]  /*08c0*/  FFMA R25, R25, R8, R26 ;  /* 0x0000000819197223 */ /* 0x004fc6000000001a */
[----:B------:R-:W2:Y:S01]  /*08d0*/  LDG.E.CONSTANT R26, desc[UR10][R20.64+0x3c] ;  /* 0x00003c0a141a7981 */ /* 0x000ea2000c1e9900 */
[----:B----4-:R-:W-:-:S03]  /*08e0*/  FFMA R12, R12, R9, R25 ;  /* 0x000000090c0c7223 */ /* 0x010fc60000000019 */
[----:B------:R-:W4:Y:S01]  /*08f0*/  LDG.E.CONSTANT R25, desc[UR10][R20.64+0x40] ;  /* 0x0000400a14197981 */ /* 0x000f22000c1e9900 */
[----:B-----5:R-:W-:-:S03]  /*0900*/  FFMA R15, R15, R10, R12 ;  /* 0x0000000a0f0f7223 */ /* 0x020fc6000000000c */
[----:B------:R-:W5:Y:S01]  /*0910*/  LDG.E.CONSTANT R12, desc[UR10][R20.64+0x44] ;  /* 0x0000440a140c7981 */ /* 0x000f62000c1e9900 */
[----:B------:R-:W-:-:S03]  /*0920*/  FFMA R15, R24, R11, R15 ;  /* 0x0000000b180f7223 */ /* 0x000fc6000000000f */
[----:B------:R-:W3:Y:S04]  /*0930*/  LDS.128 R8, [UR5+0x30] ;  /* 0x00003005ff087984 */ /* 0x000ee80008000c00 */
[----:B------:R-:W5:Y:S01]  /*0940*/  LDG.E.CONSTANT R24, desc[UR10][R20.64+0x4c] ;  /* 0x00004c0a14187981 */ /* 0x000f62000c1e9900 */
[----:B---3--:R-:W-:-:S03]  /*0950*/  FFMA R8, R14, R8, R15 ;  /* 0x000000080e087223 */ /* 0x008fc6000000000f */
[----:B------:R-:W3:Y:S04]  /*0960*/  LDG.E.CONSTANT R15, desc[UR10][R20.64+0x48] ;  /* 0x0000480a140f7981 */ /* 0x000ee8000c1e9900 */
[----:B------:R-:W3:Y:S01]  /*0970*/  LDG.E.CONSTANT R14, desc[UR10][R20.64+0x50] ;  /* 0x0000500a140e7981 */ /* 0x000ee2000c1e9900 */
[----:B------:R-:W-:-:S03]  /*0980*/  FFMA R8, R13, R9, R8 ;  /* 0x000000090d087223 */ /* 0x000fc60000000008 */
[----:B------:R-:W3:Y:S01]  /*0990*/  LDG.E.CONSTANT R13, desc[UR10][R20.64+0x54] ;  /* 0x0000540a140d7981 */ /* 0x000ee2000c1e9900 */
[----:B------:R-:W-:-:S04]  /*09a0*/  FFMA R27, R27, R10, R8 ;  /* 0x0000000a1b1b7223 */ /* 0x000fc80000000008 */
[----:B--2---:R-:W-:Y:S02]  /*09b0*/  FFMA R26, R26, R11, R27 ;  /* 0x0000000b1a1a7223 */ /* 0x004fe4000000001b */
[----:B------:R-:W4:Y:S04]  /*09c0*/  LDS.128 R8, [UR5+0x40] ;  /* 0x00004005ff087984 */ /* 0x000f280008000c00 */
[----:B------:R-:W2:Y:S01]  /*09d0*/  LDG.E.CONSTANT R27, desc[UR10][R20.64+0x58] ;  /* 0x0000580a141b7981 */ /* 0x000ea2000c1e9900 */
[----:B----4-:R-:W-:-:S03]  /*09e0*/  FFMA R25, R25, R8, R26 ;  /* 0x0000000819197223 */ /* 0x010fc6000000001a */
[----:B------:R-:W4:Y:S01]  /*09f0*/  LDG.E.CONSTANT R26, desc[UR10][R20.64+0x5c] ;  /* 0x00005c0a141a7981 */ /* 0x000f22000c1e9900 */
[----:B-----5:R-:W-:-:S03]  /*0a00*/  FFMA R12, R12, R9, R25 ;  /* 0x000000090c0c7223 */ /* 0x020fc60000000019 */
[----:B------:R-:W5:Y:S01]  /*0a10*/  LDG.E.CONSTANT R25, desc[UR10][R20.64+0x60] ;  /* 0x0000600a14197981 */ /* 0x000f62000c1e9900 */
[----:B---3--:R-:W-:-:S03]  /*0a20*/  FFMA R15, R15, R10, R12 ;  /* 0x0000000a0f0f7223 */ /* 0x008fc6000000000c */
[----:B------:R-:W3:Y:S01]  /*0a30*/  LDG.E.CONSTANT R12, desc[UR10][R20.64+0x64] ;  /* 0x0000640a140c7981 */ /* 0x000ee2000c1e9900 */
[----:B------:R-:W-:-:S03]  /*0a40*/  FFMA R15, R24, R11, R15 ;  /* 0x0000000b180f7223 */ /* 0x000fc6000000000f */
[----:B------:R-:W0:Y:S04]  /*0a50*/  LDS.128 R8, [UR5+0x50] ;  /* 0x00005005ff087984 */ /* 0x000e280008000c00 */
[----:B------:R-:W3:Y:S01]  /*0a60*/  LDG.E.CONSTANT R24, desc[UR10][R20.64+0x6c] ;  /* 0x00006c0a14187981 */ /* 0x000ee2000c1e9900 */
[----:B0-----:R-:W-:-:S03]  /*0a70*/  FFMA R8, R14, R8, R15 ;  /* 0x000000080e087223 */ /* 0x001fc6000000000f */
[----:B------:R-:W3:Y:S04]  /*0a80*/  LDG.E.CONSTANT R15, desc[UR10][R20.64+0x68] ;  /* 0x0000680a140f7981 */ /* 0x000ee8000c1e9900 */
[----:B------:R-:W3:Y:S01]  /*0a90*/  LDG.E.CONSTANT R14, desc[UR10][R20.64+0x70] ;  /* 0x0000700a140e7981 */ /* 0x000ee2000c1e9900 */
[----:B------:R-:W-:-:S03]  /*0aa0*/  FFMA R8, R13, R9, R8 ;  /* 0x000000090d087223 */ /* 0x000fc60000000008 */
[----:B------:R-:W3:Y:S01]  /*0ab0*/  LDG.E.CONSTANT R13, desc[UR10][R20.64+0x74] ;  /* 0x0000740a140d7981 */ /* 0x000ee2000c1e9900 */
[----:B--2---:R-:W-:-:S04]  /*0ac0*/  FFMA R27, R27, R10, R8 ;  /* 0x0000000a1b1b7223 */ /* 0x004fc80000000008 */
[----:B----4-:R-:W-:Y:S02]  /*0ad0*/  FFMA R26, R26, R11, R27 ;  /* 0x0000000b1a1a7223 */ /* 0x010fe4000000001b */
[----:B------:R-:W5:Y:S04]  /*0ae0*/  LDS.128 R8, [UR5+0x60] ;  /* 0x00006005ff087984 */ /* 0x000f680008000c00 */
[----:B------:R-:W2:Y:S01]  /*0af0*/  LDG.E.CONSTANT R27, desc[UR10][R20.64+0x78] ;  /* 0x0000780a141b7981 */ /* 0x000ea2000c1e9900 */
[----:B-----5:R-:W-:-:S03]  /*0b00*/  FFMA R25, R25, R8, R26 ;  /* 0x0000000819197223 */ /* 0x020fc6000000001a */
[----:B------:R-:W4:Y:S01]  /*0b10*/  LDG.E.CONSTANT R26, desc[UR10][R20.64+0x7c] ;  /* 0x00007c0a141a7981 */ /* 0x000f22000c1e9900 */
[----:B---3--:R-:W-:-:S03]  /*0b20*/  FFMA R12, R12, R9, R25 ;  /* 0x000000090c0c7223 */ /* 0x008fc60000000019 */
[----:B------:R-:W3:Y:S01]  /*0b30*/  LDG.E.CONSTANT R25, desc[UR10][R20.64+0x80] ;  /* 0x0000800a14197981 */ /* 0x000ee2000c1e9900 */
[----:B------:R-:W-:-:S03]  /*0b40*/  FFMA R15, R15, R10, R12 ;  /* 0x0000000a0f0f7223 */ /* 0x000fc6000000000c */
[----:B------:R-:W5:Y:S01]  /*0b50*/  LDG.E.CONSTANT R12, desc[UR10][R20.64+0x84] ;  /* 0x0000840a140c7981 */ /* 0x000f62000c1e9900 */
[----:B------:R-:W-:-:S03]  /*0b60*/  FFMA R15, R24, R11, R15 ;  /* 0x0000000b180f7223 */ /* 0x000fc6000000000f */
[----:B------:R-:W0:Y:S04]  /*0b70*/  LDS.128 R8, [UR5+0x70] ;  /* 0x00007005ff087984 */ /* 0x000e280008000c00 */
[----:B------:R-:W5:Y:S01]  /*0b80*/  LDG.E.CONSTANT R24, desc[UR10][R20.64+0x8c] ;  /* 0x00008c0a14187981 */ /* 0x000f62000c1e9900 */
[----:B0-----:R-:W-:-:S03]  /*0b90*/  FFMA R8, R14, R8, R15 ;  /* 0x000000080e087223 */ /* 0x001fc6000000000f */
[----:B------:R-:W5:Y:S04]  /*0ba0*/  LDG.E.CONSTANT R15, desc[UR10][R20.64+0x88] ;  /* 0x0000880a140f7981 */ /* 0x000f68000c1e9900 */
[----:B------:R-:W5:Y:S01]  /*0bb0*/  LDG.E.CONSTANT R14, desc[UR10][R20.64+0x90] ;  /* 0x0000900a140e7981 */ /* 0x000f62000c1e9900 */
[----:B------:R-:W-:-:S03]  /*0bc0*/  FFMA R8, R13, R9, R8 ;  /* 0x000000090d087223 */ /* 0x000fc60000000008 */
[----:B------:R-:W5:Y:S01]  /*0bd0*/  LDG.E.CONSTANT R13, desc[UR10][R20.64+0x94] ;  /* 0x0000940a140d7981 */ /* 0x000f62000c1e9900 */
[----:B--2---:R-:W-:-:S04]  /*0be0*/  FFMA R27, R27, R10, R8 ;  /* 0x0000000a1b1b7223 */ /* 0x004fc80000000008 */
[----:B----4-:R-:W-:Y:S02]  /*0bf0*/  FFMA R26, R26, R11, R27 ;  /* 0x0000000b1a1a7223 */ /* 0x010fe4000000001b */
[----:B------:R-:W3:Y:S04]  /*0c00*/  LDS.128 R8, [UR5+0x80] ;  /* 0x00008005ff087984 */ /* 0x000ee80008000c00 */
[----:B------:R-:W2:Y:S01]  /*0c10*/  LDG.E.CONSTANT R27, desc[UR10][R20.64+0x98] ;  /* 0x0000980a141b7981 */ /* 0x000ea2000c1e9900 */
[----:B---3--:R-:W-:-:S03]  /*0c20*/  FFMA R25, R25, R8, R26 ;  /* 0x0000000819197223 */ /* 0x008fc6000000001a */
[----:B------:R-:W3:Y:S01]  /*0c30*/  LDG.E.CONSTANT R26, desc[UR10][R20.64+0x9c] ;  /* 0x00009c0a141a7981 */ /* 0x000ee2000c1e9900 */
[----:B-----5:R-:W-:-:S03]  /*0c40*/  FFMA R12, R12, R9, R25 ;  /* 0x000000090c0c7223 */ /* 0x020fc60000000019 */
[----:B------:R-:W4:Y:S01]  /*0c50*/  LDG.E.CONSTANT R25, desc[UR10][R20.64+0xa0] ;  /* 0x0000a00a14197981 */ /* 0x000f22000c1e9900 */
        /* <DEDUP_REMOVED lines=11> */
[----:B---3--:R-:W-:Y:S02]  /*0d10*/  FFMA R26, R26, R11, R27 ;  /* 0x0000000b1a1a7223 */ /* 0x008fe4000000001b */
[----:B------:R-:W4:Y:S04]  /*0d20*/  LDS.128 R8, [UR5+0xa0] ;  /* 0x0000a005ff087984 */ /* 0x000f280008000c00 */
[----:B------:R-:W2:Y:S01]  /*0d30*/  LDG.E.CONSTANT R27, desc[UR10][R20.64+0xb8] ;  /* 0x0000b80a141b7981 */ /* 0x000ea2000c1e9900 */
[----:B----4-:R-:W-:-:S03]  /*0d40*/  FFMA R25, R25, R8, R26 ;  /* 0x0000000819197223 */ /* 0x010fc6000000001a */
        /* <DEDUP_REMOVED lines=99> */
[----:B------:R-:W5:Y:S01]  /*1380*/  LDG.E.CONSTANT R14, desc[UR10][R20.64+0x168] ;  /* 0x0001680a140e7981 */ /* 0x000f62000c1e9900 */
[----:B------:R-:W-:-:S03]  /*1390*/  FFMA R8, R13, R9, R8 ;  /* 0x000000090d087223 */ /* 0x000fc60000000008 */
[----:B------:R-:W5:Y:S04]  /*13a0*/  LDG.E.CONSTANT R13, desc[UR10][R20.64+0x170] ;  /* 0x0001700a140d7981 */ /* 0x000f68000c1e9900 */
        /* <DEDUP_REMOVED lines=8> */
[----:B------:R-:W4:Y:S04]  /*1430*/  LDG.E.CONSTANT R12, desc[UR10][R20.64+0x184] ;  /* 0x0001840a140c7981 */ /* 0x000f28000c1e9900 */
[----:B------:R-:W5:Y:S01]  /*1440*/  LDG.E.CONSTANT R25, desc[UR10][R20.64+0x190] ;  /* 0x0001900a14197981 */ /* 0x000f62000c1e9900 */
[----:B------:R-:W-:-:S03]  /*1450*/  FFMA R9, R14, R10, R9 ;  /* 0x0000000a0e097223 */ /* 0x000fc60000000009 */
[----:B------:R-:W3:Y:S01]  /*1460*/  LDG.E.CONSTANT R14, desc[UR10][R20.64+0x180] ;  /* 0x0001800a140e7981 */ /* 0x000ee2000c1e9900 */
[----:B------:R-:W-:-:S03]  /*1470*/  FFMA R24, R24, R11, R9 ;  /* 0x0000000b18187223 */ /* 0x000fc60000000009 */
[----:B------:R-:W0:Y:S02]  /*1480*/  LDS.128 R8, [UR5+0x170] ;  /* 0x00017005ff087984 */ /* 0x000e240008000c00 */
[----:B0-----:R-:W-:Y:S02]  /*1490*/  FFMA R8, R13, R8, R24 ;  /* 0x000000080d087223 */ /* 0x001fe40000000018 */
[----:B------:R-:W5:Y:S04]  /*14a0*/  LDG.E.CONSTANT R13, desc[UR10][R20.64+0x188] ;  /* 0x0001880a140d7981 */ /* 0x000f68000c1e9900 */
[----:B------:R-:W5:Y:S01]  /*14b0*/  LDG.E.CONSTANT R24, desc[UR10][R20.64+0x194] ;  /* 0x0001940a14187981 */ /* 0x000f62000c1e9900 */
[----:B------:R-:W-:-:S04]  /*14c0*/  FFMA R9, R15, R9, R8 ;  /* 0x000000090f097223 */ /* 0x000fc80000000008 */
[----:B------:R-:W-:Y:S02]  /*14d0*/  FFMA R10, R28, R10, R9 ;  /* 0x0000000a1c0a7223 */ /* 0x000fe40000000009 */
[----:B------:R-:W5:Y:S02]  /*14e0*/  LDG.E.CONSTANT R28, desc[UR10][R20.64+0x1a0] ;  /* 0x0001a00a141c7981 */ /* 0x000f64000c1e9900 */
[----:B--2---:R-:W-:Y:S02]  /*14f0*/  FFMA R27, R27, R11, R10 ;  /* 0x0000000b1b1b7223 */ /* 0x004fe4000000000a */
[----:B------:R-:W3:Y:S02]  /*1500*/  LDS.128 R8, [UR5+0x180] ;  /* 0x00018005ff087984 */ /* 0x000ee40008000c00 */
[----:B---3--:R-:W-:Y:S02]  /*1510*/  FFMA R27, R14, R8, R27 ;  /* 0x000000080e1b7223 */ /* 0x008fe4000000001b */
[----:B------:R-:W2:Y:S02]  /*1520*/  LDG.E.CONSTANT R8, desc[UR10][R20.64+0x19c] ;  /* 0x00019c0a14087981 */ /* 0x000ea4000c1e9900 */
[----:B----4-:R-:W-:-:S02]  /*1530*/  FFMA R12, R12, R9, R27 ;  /* 0x000000090c0c7223 */ /* 0x010fc4000000001b */
[----:B------:R-:W3:Y:S02]  /*1540*/  LDG.E.CONSTANT R27, desc[UR10][R20.64+0x1a4] ;  /* 0x0001a40a141b7981 */ /* 0x000ee4000c1e9900 */
[----:B-----5:R-:W-:Y:S02]  /*1550*/  FFMA R9, R13, R10, R12 ;  /* 0x0000000a0d097223 */ /* 0x020fe4000000000c */
[----:B------:R-:W0:Y:S02]  /*1560*/  LDS.128 R12, [UR5+0x190] ;  /* 0x00019005ff0c7984 */ /* 0x000e240008000c00 */
[----:B------:R-:W-:-:S04]  /*1570*/  FFMA R26, R26, R11, R9 ;  /* 0x0000000b1a1a7223 */ /* 0x000fc80000000009 */
[----:B0-----:R-:W-:Y:S02]  /*1580*/  FFMA R25, R25, R12, R26 ;  /* 0x0000000c19197223 */ /* 0x001fe4000000001a */
[----:B------:R-:W4:Y:S04]  /*1590*/  LDG.E.CONSTANT R12, desc[UR10][R20.64+0x1a8] ;  /* 0x0001a80a140c7981 */ /* 0x000f28000c1e9900 */
[----:B------:R-:W5:Y:S01]  /*15a0*/  LDG.E.CONSTANT R26, desc[UR10][R20.64+0x1ac] ;  /* 0x0001ac0a141a7981 */ /* 0x000f62000c1e9900 */
[----:B------:R-:W-:-:S03]  /*15b0*/  FFMA R10, R24, R13, R25 ;  /* 0x0000000d180a7223 */ /* 0x000fc60000000019 */
[----:B------:R-:W5:Y:S04]  /*15c0*/  LDG.E.CONSTANT R25, desc[UR10][R20.64+0x1b0] ;  /* 0x0001b00a14197981 */ /* 0x000f68000c1e9900 */
[----:B------:R-:W5:Y:S01]  /*15d0*/  LDG.E.CONSTANT R24, desc[UR10][R20.64+0x1b4] ;  /* 0x0001b40a14187981 */ /* 0x000f62000c1e9900 */
[----:B------:R-:W-:-:S04]  /*15e0*/  FFMA R29, R29, R14, R10 ;  /* 0x0000000e1d1d7223 */ /* 0x000fc8000000000a */
[----:B--2---:R-:W-:Y:S02]  /*15f0*/  FFMA R15, R8, R15, R29 ;  /* 0x0000000f080f7223 */ /* 0x004fe4000000001d */
[----:B------:R-:W0:Y:S04]  /*1600*/  LDS.128 R8, [UR5+0x1a0] ;  /* 0x0001a005ff087984 */ /* 0x000e280008000c00 */
[----:B------:R-:W2:Y:S01]  /*1610*/  LDG.E.CONSTANT R29, desc[UR10][R20.64+0x1b8] ;  /* 0x0001b80a141d7981 */ /* 0x000ea2000c1e9900 */
[----:B0-----:R-:W-:-:S03]  /*1620*/  FFMA R28, R28, R8, R15 ;  /* 0x000000081c1c7223 */ /* 0x001fc6000000000f */
[----:B------:R-:W2:Y:S01]  /*1630*/  LDG.E.CONSTANT R8, desc[UR10][R20.64+0x1bc] ;  /* 0x0001bc0a14087981 */ /* 0x000ea2000c1e9900 */
[----:B---3--:R-:W-:-:S03]  /*1640*/  FFMA R9, R27, R9, R28 ;  /* 0x000000091b097223 */ /* 0x008fc6000000001c */
[----:B------:R-:W3:Y:S04]  /*1650*/  LDG.E.CONSTANT R28, desc[UR10][R20.64+0x1c0] ;  /* 0x0001c00a141c7981 */ /* 0x000ee8000c1e9900 */
[----:B------:R-:W3:Y:S01]  /*1660*/  LDG.E.CONSTANT R27, desc[UR10][R20.64+0x1c4] ;  /* 0x0001c40a141b7981 */ /* 0x000ee2000c1e9900 */
[----:B----4-:R-:W-:-:S03]  /*1670*/  FFMA R9, R12, R10, R9 ;  /* 0x0000000a0c097223 */ /* 0x010fc60000000009 */
[----:B------:R-:W0:Y:S01]  /*1680*/  LDS.128 R12, [UR5+0x1b0] ;  /* 0x0001b005ff0c7984 */ /* 0x000e220008000c00 */
[----:B-----5:R-:W-:-:S04]  /*1690*/  FFMA R26, R26, R11, R9 ;  /* 0x0000000b1a1a7223 */ /* 0x020fc80000000009 */
[----:B0-----:R-:W-:Y:S02]  /*16a0*/  FFMA R25, R25, R12, R26 ;  /* 0x0000000c19197223 */ /* 0x001fe4000000001a */
[----:B------:R-:W4:Y:S04]  /*16b0*/  LDG.E.CONSTANT R12, desc[UR10][R20.64+0x1c8] ;  /* 0x0001c80a140c7981 */ /* 0x000f28000c1e9900 */
[----:B------:R-:W5:Y:S01]  /*16c0*/  LDG.E.CONSTANT R26, desc[UR10][R20.64+0x1cc] ;  /* 0x0001cc0a141a7981 */ /* 0x000f62000c1e9900 */
[----:B------:R-:W-:-:S03]  /*16d0*/  FFMA R10, R24, R13, R25 ;  /* 0x0000000d180a7223 */ /* 0x000fc60000000019 */
[----:B------:R-:W5:Y:S04]  /*16e0*/  LDG.E.CONSTANT R24, desc[UR10][R20.64+0x1d0] ;  /* 0x0001d00a14187981 */ /* 0x000f68000c1e9900 */
[----:B------:R-:W5:Y:S01]  /*16f0*/  LDG.E.CONSTANT R25, desc[UR10][R20.64+0x1d4] ;  /* 0x0001d40a14197981 */ /* 0x000f62000c1e9900 */
[----:B--2---:R-:W-:-:S04]  /*1700*/  FFMA R29, R29, R14, R10 ;  /* 0x0000000e1d1d7223 */ /* 0x004fc8000000000a */
[----:B------:R-:W-:Y:S02]  /*1710*/  FFMA R15, R8, R15, R29 ;  /* 0x0000000f080f7223 */ /* 0x000fe4000000001d */
[----:B------:R-:W3:Y:S02]  /*1720*/  LDS.128 R8, [UR5+0x1c0] ;  /* 0x0001c005ff087984 */ /* 0x000ee40008000c00 */
[----:B---3--:R-:W-:Y:S02]  /*1730*/  FFMA R14, R28, R8, R15 ;  /* 0x000000081c0e7223 */ /* 0x008fe4000000000f */
[----:B------:R-:W2:Y:S04]  /*1740*/  LDG.E.CONSTANT R28, desc[UR10][R20.64+0x1d8] ;  /* 0x0001d80a141c7981 */ /* 0x000ea8000c1e9900 */
[----:B------:R-:W3:Y:S01]  /*1750*/  LDG.E.CONSTANT R8, desc[UR10][R20.64+0x1dc] ;  /* 0x0001dc0a14087981 */ /* 0x000ee2000c1e9900 */
[----:B------:R-:W-:-:S03]  /*1760*/  FFMA R9, R27, R9, R14 ;  /* 0x000000091b097223 */ /* 0x000fc6000000000e */
[----:B------:R-:W3:Y:S01]  /*1770*/  LDG.E.CONSTANT R27, desc[UR10][R20.64+0x1e4] ;  /* 0x0001e40a141b7981 */ /* 0x000ee2000c1e9900 */
[----:B----4-:R-:W-:-:S03]  /*1780*/  FFMA R9, R12, R10, R9 ;  /* 0x0000000a0c097223 */ /* 0x010fc60000000009 */
[----:B------:R-:W0:Y:S01]  /*1790*/  LDS.128 R12, [UR5+0x1d0] ;  /* 0x0001d005ff0c7984 */ /* 0x000e220008000c00 */
[----:B-----5:R-:W-:-:S03]  /*17a0*/  FFMA R9, R26, R11, R9 ;  /* 0x0000000b1a097223 */ /* 0x020fc60000000009 */
[----:B------:R-:W4:Y:S01]  /*17b0*/  LDG.E.CONSTANT R26, desc[UR10][R20.64+0x1e0] ;  /* 0x0001e00a141a7981 */ /* 0x000f22000c1e9900 */
[----:B0-----:R-:W-:-:S03]  /*17c0*/  FFMA R10, R24, R12, R9 ;  /* 0x0000000c180a7223 */ /* 0x001fc60000000009 */
[----:B------:R-:W5:Y:S04]  /*17d0*/  LDG.E.CONSTANT R12, desc[UR10][R20.64+0x1e8] ;  /* 0x0001e80a140c7981 */ /* 0x000f68000c1e9900 */
[----:B------:R-:W5:Y:S01]  /*17e0*/  LDG.E.CONSTANT R24, desc[UR10][R20.64+0x1ec] ;  /* 0x0001ec0a14187981 */ /* 0x000f62000c1e9900 */
[----:B------:R-:W-:-:S03]  /*17f0*/  FFMA R13, R25, R13, R10 ;  /* 0x0000000d190d7223 */ /* 0x000fc6000000000a */
[----:B------:R-:W5:Y:S01]  /*1800*/  LDG.E.CONSTANT R25, desc[UR10][R20.64+0x1f0] ;  /* 0x0001f00a14197981 */ /* 0x000f62000c1e9900 */
[----:B--2---:R-:W-:-:S03]  /*1810*/  FFMA R13, R28, R14, R13 ;  /* 0x0000000e1c0d7223 */ /* 0x004fc6000000000d */
[----:B------:R-:W2:Y:S01]  /*1820*/  LDG.E.CONSTANT R28, desc[UR10][R20.64+0x1f4] ;  /* 0x0001f40a141c7981 */ /* 0x000ea2000c1e9900 */
[----:B---3--:R-:W-:-:S03]  /*1830*/  FFMA R13, R8, R15, R13 ;  /* 0x0000000f080d7223 */ /* 0x008fc6000000000d */
[----:B------:R-:W4:Y:S02]  /*1840*/  LDS.128 R8, [UR5+0x1e0] ;  /* 0x0001e005ff087984 */ /* 0x000f240008000c00 */
[----:B----4-:R-:W-:Y:S02]  /*1850*/  FFMA R14, R26, R8, R13 ;  /* 0x000000081a0e7223 */ /* 0x010fe4000000000d */
[----:B------:R-:W3:Y:S04]  /*1860*/  LDG.E.CONSTANT R26, desc[UR10][R20.64+0x1f8] ;  /* 0x0001f80a141a7981 */ /* 0x000ee8000c1e9900 */
[----:B------:R-:W4:Y:S01]  /*1870*/  LDG.E.CONSTANT R8, desc[UR10][R20.64+0x1fc] ;  /* 0x0001fc0a14087981 */ /* 0x000f22000c1e9900 */
[----:B------:R-:W-:-:S04]  /*1880*/  FFMA R9, R27, R9, R14 ;  /* 0x000000091b097223 */ /* 0x000fc8000000000e */
[----:B-----5:R-:W-:Y:S02]  /*1890*/  FFMA R9, R12, R10, R9 ;  /* 0x0000000a0c097223 */ /* 0x020fe40000000009 */
[----:B------:R-:W0:Y:S01]  /*18a0*/  LDS.128 R12, [UR5+0x1f0] ;  /* 0x0001f005ff0c7984 */ /* 0x000e220008000c00 */
[----:B------:R-:W1:Y:S01]  /*18b0*/  LDCU UR5, c[0x0][0x398] ;  /* 0x00007300ff0577ac */ /* 0x000e620008000800 */
[----:B------:R-:W-:Y:S01]  /*18c0*/  FFMA R24, R24, R11, R9 ;  /* 0x0000000b18187223 */ /* 0x000fe20000000009 */
[----:B------:R-:W-:-:S05]  /*18d0*/  IMAD.WIDE.U32 R10, R19, 0x4, R22 ;  /* 0x00000004130a7825 */ /* 0x000fca00078e0016 */
[----:B------:R-:W5:Y:S01]  /*18e0*/  LDG.E R9, desc[UR10][R10.64] ;  /* 0x0000000a0a097981 */ /* 0x000f62000c1e1900 */
[----:B0-----:R-:W-:Y:S01]  /*18f0*/  FFMA R25, R25, R12, R24 ;  /* 0x0000000c19197223 */ /* 0x001fe20000000018 */
[----:B------:R-:W-:Y:S02]  /*1900*/  UIADD3 UR6, UP0, UPT, UR6, 0x200, URZ ;  /* 0x0000020006067890 */ /* 0x000fe4000ff1e0ff */
[----:B------:R-:W-:Y:S02]  /*1910*/  UIADD3 UR4, UPT, UPT, UR4, 0x1, URZ ;  /* 0x0000000104047890 */ /* 0x000fe4000fffe0ff */
[----:B------:R-:W-:Y:S02]  /*1920*/  UIADD3.X UR7, UPT, UPT, URZ, UR7, URZ, UP0, !UPT ;  /* 0x00000007ff077290 */ /* 0x000fe400087fe4ff */
[----:B-1----:R-:W-:Y:S01]  /*1930*/  UISETP.NE.AND UP0, UPT, UR4, UR5, UPT ;  /* 0x000000050400728c */ /* 0x002fe2000bf05270 */
[----:B------:R-:W-:-:S04]  /*1940*/  IMAD.WIDE.U32 R22, R18, 0x4, R22 ;  /* 0x0000000412167825 */ /* 0x000fc800078e0016 */
[----:B--2---:R-:W-:-:S04]  /*1950*/  FFMA R13, R28, R13, R25 ;  /* 0x0000000d1c0d7223 */ /* 0x004fc80000000019 */
[----:B---3--:R-:W-:-:S04]  /*1960*/  FFMA R13, R26, R14, R13 ;  /* 0x0000000e1a0d7223 */ /* 0x008fc8000000000d */
[----:B----4-:R-:W-:-:S04]  /*1970*/  FFMA R15, R8, R15, R13 ;  /* 0x0000000f080f7223 */ /* 0x010fc8000000000d */
[----:B------:R-:W-:-:S06]  /*1980*/  FMUL R8, |R15|, 2.8853900432586669922 ;  /* 0x4038aa3b0f087820 */ /* 0x000fcc0000400200 */
[----:B------:R-:W0:Y:S01]  /*1990*/  MUFU.EX2 R8, R8 ;  /* 0x0000000800087308 */ /* 0x000e220000000800 */
[----:B------:R-:W-:Y:S01]  /*19a0*/  MOV R14, 0x3c80f082 ;  /* 0x3c80f082000e7802 */ /* 0x000fe20000000f00 */
[----:B------:R-:W-:Y:S02]  /*19b0*/  HFMA2 R13, -RZ, RZ, 1.875, 0 ;  /* 0x3f800000ff0d7431 */ /* 0x000fe400000001ff */
[----:B------:R-:W-:Y:S01]  /*19c0*/  FMUL R25, R15, R15 ;  /* 0x0000000f0f197220 */ /* 0x000fe20000400000 */
[----:B0-----:R-:W-:-:S06]  /*19d0*/  FADD R12, R8, 1 ;  /* 0x3f800000080c7421 */ /* 0x001fcc0000000000 */
[----:B------:R-:W0:Y:S01]  /*19e0*/  MUFU.RCP R12, R12 ;  /* 0x0000000c000c7308 */ /* 0x000e220000001000 */
[----:B------:R-:W-:Y:S01]  /*19f0*/  FFMA R14, R25, R14, -0.052303962409496307373 ;  /* 0xbd563cae190e7423 */ /* 0x000fe2000000000e */
[----:B------:R-:W-:-:S03]  /*1a00*/  FSETP.GE.AND P1, PT, |R15|, 0.60000002384185791016, PT ;  /* 0x3f19999a0f00780b */ /* 0x000fc60003f26200 */
[----:B------:R-:W-:Y:S01]  /*1a10*/  FFMA R24, R25, R14, 0.1331529766321182251 ;  /* 0x3e08594119187423 */ /* 0x000fe2000000000e */
[----:B------:R-:W-:-:S03]  /*1a20*/  FSETP.GE.AND P0, PT, |R15|, 9.010913848876953125, PT ;  /* 0x41102cb40f00780b */ /* 0x000fc60003f06200 */
[----:B------:R-:W-:Y:S01]  /*1a30*/  FFMA R8, R25, R24, -0.33332768082618713379 ;  /* 0xbeaaa9ed19087423 */ /* 0x000fe20000000018 */
[----:B0-----:R-:W-:-:S03]  /*1a40*/  FFMA R13, R12, -2, R13 ;  /* 0xc00000000c0d7823 */ /* 0x001fc6000000000d */
[----:B------:R-:W-:Y:S02]  /*1a50*/  FFMA R8, R25, R8, RZ ;  /* 0x0000000819087223 */ /* 0x000fe400000000ff */
[----:B------:R-:W-:-:S04]  /*1a60*/  FSEL R14, R13, 1, !P0 ;  /* 0x3f8000000d0e7808 */ /* 0x000fc80004000000 */
[--C-:B------:R-:W-:Y:S01]  /*1a70*/  LOP3.LUT R14, R14, 0x80000000, R15.reuse, 0xb8, !PT ;  /* 0x800000000e0e7812 */ /* 0x100fe200078eb80f */
[----:B------:R-:W-:-:S04]  /*1a80*/  @!P1 FFMA R14, R15, R8, R15 ;  /* 0x000000080f0e9223 */ /* 0x000fc8000000000f */
[----:B-----5:R-:W-:-:S05]  /*1a90*/  FADD R9, R14, R9 ;  /* 0x000000090e097221 */ /* 0x020fca0000000000 */
[----:B------:R0:W-:Y:S01]  /*1aa0*/  STG.E desc[UR10][R10.64], R9 ;  /* 0x000000090a007986 */ /* 0x0001e2000c10190a */
[----:B------:R-:W-:Y:S06]  /*1ab0*/  BAR.SYNC.DEFER_BLOCKING 0x0 ;  /* 0x0000000000007b1d */ /* 0x000fec0000010000 */
[----:B------:R-:W-:Y:S05]  /*1ac0*/  BRA.U UP0, `(.L_x_5) ;  /* 0xffffffe900107547 */ /* 0x000fea000b83ffff */
[----:B------:R-:W-:Y:S05]  /*1ad0*/  EXIT ;  /* 0x000000000000794d */ /* 0x000fea0003800000 */
.L_x_6:
[----:B------:R-:W-:-:S00]  /*1ae0*/  BRA `(.L_x_6) ;  /* 0xfffffffc00fc7947 */ /* 0x000fc0000383ffff */
[----:B------:R-:W-:-:S00]  /*1af0*/  NOP ;  /* 0x0000000000007918 */ /* 0x000fc00000000000 */
        /* <DEDUP_REMOVED lines=8> */
.L_x_7:


//--------------------- .nv.global.init           --------------------------
	.section	.nv.global.init,"aw",@progbits
	.align	4
.nv.global.init:
	.type		mrg32k3aM1SubSeq,@object
	.size		mrg32k3aM1SubSeq,(mrg32k3aM2SubSeq - mrg32k3aM1SubSeq)
mrg32k3aM1SubSeq:
        /*0000*/ 	.byte	0x0b, 0xcc, 0xee, 0x04, 0x73, 0x29, 0x8b, 0x6f, 0xf6, 0x53, 0x03, 0xf6, 0x23, 0xf6, 0xea, 0xda
        /* <DEDUP_REMOVED lines=125> */
	.type		mrg32k3aM2SubSeq,@object
	.size		mrg32k3aM2SubSeq,(mrg32k3aM1 - mrg32k3aM2SubSeq)
mrg32k3aM2SubSeq:
        /* <DEDUP_REMOVED lines=126> */
	.type		mrg32k3aM1,@object
	.size		mrg32k3aM1,(mrg32k3aM1Seq - mrg32k3aM1)
mrg32k3aM1:
        /* <DEDUP_REMOVED lines=144> */
	.type		mrg32k3aM1Seq,@object
	.size		mrg32k3aM1Seq,(mrg32k3aM2 - mrg32k3aM1Seq)
mrg32k3aM1Seq:
        /* <DEDUP_REMOVED lines=144> */
	.type		mrg32k3aM2,@object
	.size		mrg32k3aM2,(mrg32k3aM2Seq - mrg32k3aM2)
mrg32k3aM2:
        /* <DEDUP_REMOVED lines=144> */
	.type		mrg32k3aM2Seq,@object
	.size		mrg32k3aM2Seq,(precalc_xorwow_matrix - mrg32k3aM2Seq)
mrg32k3aM2Seq:
        /* <DEDUP_REMOVED lines=144> */
	.type		precalc_xorwow_matrix,@object
	.size		precalc_xorwow_matrix,(precalc_xorwow_offset_matrix - precalc_xorwow_matrix)
precalc_xorwow_matrix:
        /* <DEDUP_REMOVED lines=6400> */
	.type		precalc_xorwow_offset_matrix,@object
	.size		precalc_xorwow_offset_matrix,(.L_1 - precalc_xorwow_offset_matrix)
precalc_xorwow_offset_matrix:
        /* <DEDUP_REMOVED lines=6400> */
.L_1:


//--------------------- .nv.shared._Z19forward_fixed_layerILj128EEvPKfS1_Pfj --------------------------
	.section	.nv.shared._Z19forward_fixed_layerILj128EEvPKfS1_Pfj,"aw",@nobits
	.sectionflags	@""
	.align	4
.nv.shared._Z19forward_fixed_layerILj128EEvPKfS1_Pfj:
	.zero		1536


//--------------------- .nv.shared.reserved.0     --------------------------
	.section	.nv.shared.reserved.0,"aw",@nobits
	.weak		__nv_reservedSMEM_offset_0_alias
	.size		__nv_reservedSMEM_offset_0_alias, 0, 64
	.other		__nv_reservedSMEM_offset_0_alias,@"STO_CUDA_RESERVED_SHARED STV_DEFAULT"
__nv_reservedSMEM_offset_0_alias:
	.zero		0
	.zero		64


//--------------------- .nv.constant0._Z19forward_fixed_layerILj128EEvPKfS1_Pfj --------------------------
	.section	.nv.constant0._Z19forward_fixed_layerILj128EEvPKfS1_Pfj,"a",@progbits
	.sectionflags	@""
	.align	4
.nv.constant0._Z19forward_fixed_layerILj128EEvPKfS1_Pfj:
	.zero		924


//--------------------- SYMBOLS --------------------------

	.type		.nv.reservedSmem.offset0,@object
	.size		.nv.reservedSmem.offset0,0x4
	.type		.nv.reservedSmem.cap,@object
	.size		.nv.reservedSmem.cap,0x4
